	.target	sm_100a

	.elftype	@"ET_EXEC"


//--------------------- .note.nv.tkinfo           --------------------------
	.section	.note.nv.tkinfo,"",@"SHT_NOTE"
	.sectionflags	@"SHF_NOTE_NV_TKINFO"
	.tkinfo
        /*0018*/ 	.word	0x00000002
        /*0030*/ 	.string	""
        /*0030*/ 	.string	"ptxas"
        /*0030*/ 	.string	"Cuda compilation tools, release 13.0, V13.0.88"
        /*0030*/ 	.string	"Build cuda_13.0.r13.0/compiler.36424714_0"
        /*0030*/ 	.string	"-arch sm_100a -m 64 "



//--------------------- .note.nv.cuinfo           --------------------------
	.section	.note.nv.cuinfo,"",@"SHT_NOTE"
	.sectionflags	@"SHF_NOTE_NV_CUINFO"
        /*0018*/ 	.short	0x0002
        /*001a*/ 	.short	0x0064
        /*001c*/ 	.short	0x0082
	.zero		2


//--------------------- .nv.info                  --------------------------
	.section	.nv.info,"",@"SHT_CUDA_INFO"
	.align	4


	//----- nvinfo : EIATTR_REGCOUNT
	.align		4
        /*0000*/ 	.byte	0x04, 0x2f
        /*0002*/ 	.short	(.L_19 - .L_18)
	.align		4
.L_18:
        /*0004*/ 	.word	index@(_ZN7cutlass13device_kernelINS_4gemm6kernel13GemmUniversalIN4cute5tupleIJiiiiEEENS1_10collective13CollectiveMmaINS1_35MainloopSm100TmaUmmaWarpSpecializedILi2ELi2ELi4ENS5_IJNS4_1CILi2EEESB_NSA_ILi1EEEEEEEENS5_IJNSA_ILi64EEENSA_ILi256EEESF_EEENS_10tfloat32_tENS5_IJlSC_lEEESI_SJ_NS4_8TiledMMAINS4_8MMA_AtomIJNS4_17SM100_MMA_TF32_SSISI_SI_fLi64ELi256ELNS4_4UMMA5MajorE0ELSO_0ELNSN_7ScaleInE0ELSP_0EEEEEENS4_6LayoutINS5_IJSC_SC_SC_EEENS5_IJNSA_ILi0EEESU_SU_EEEEENS5_IJNS4_10UnderscoreESX_SX_EEEEENS4_23SM90_TMA_LOAD_MULTICASTENS4_14ComposedLayoutINS4_7SwizzleILi3ELi4ELi3EEENS4_18smem_ptr_flag_bitsILi32EEENSS_INS5_IJNSA_ILi8EEENSA_ILi32EEEEEENS5_IJS17_SC_EEEEEEEvNS4_8identityES10_S1B_vS1C_EENS_8epilogue10collective18CollectiveEpilogueINS1E_23Sm100TmaWarpSpecializedILi4ELi2ELi16ELb1ELb0EEEJSH_NS5_IJNSS_ISF_SC_EENSS_IS17_SC_EEEEESI_SJ_SI_SJ_NS1E_6fusion15FusionCallbacksIS1I_NS1M_17LinearCombinationISI_fSI_fLNS_15FloatRoundStyleE2EEESH_S1L_JEEENS4_5SM1004TMEM4LOAD26SM100_TMEM_LOAD_16dp128b8xENS4_13SM90_TMA_LOADES1B_NS4_17SM75_U32x4_LDSM_NENS4_14SM90_TMA_STOREES1B_NS4_17SM90_U32x4_STSM_NENS4_39AutoVectorizingCopyWithAssumedAlignmentILi128EEEEEEvvEEEEvNT_6ParamsE)
        /*0008*/ 	.word	0x00000059


	//----- nvinfo : EIATTR_FRAME_SIZE
	.align		4
.L_19:
        /*000c*/ 	.byte	0x04, 0x11
        /*000e*/ 	.short	(.L_21 - .L_20)
	.align		4
.L_20:
        /*0010*/ 	.word	index@($__internal_2_$__cuda_sm10x_tcgen05_guardrail_trap_unallocated_columns_being_dealloced)
        /*0014*/ 	.word	0x00000000


	//----- nvinfo : EIATTR_FRAME_SIZE
	.align		4
.L_21:
        /*0018*/ 	.byte	0x04, 0x11
        /*001a*/ 	.short	(.L_23 - .L_22)
	.align		4
.L_22:
        /*001c*/ 	.word	index@($__internal_1_$__cuda_sm10x_tcgen05_guardrail_trap_phase_invalid_during_alloc)
        /*0020*/ 	.word	0x00000000


	//----- nvinfo : EIATTR_FRAME_SIZE
	.align		4
.L_23:
        /*0024*/ 	.byte	0x04, 0x11
        /*0026*/ 	.short	(.L_25 - .L_24)
	.align		4
.L_24:
        /*0028*/ 	.word	index@($__internal_0_$__cuda_sm10x_tcgen05_guardrail_trap_col_being_dealloced_not_returned_by_alloc)
        /*002c*/ 	.word	0x00000000


	//----- nvinfo : EIATTR_FRAME_SIZE
	.align		4
.L_25:
        /*0030*/ 	.byte	0x04, 0x11
        /*0032*/ 	.short	(.L_27 - .L_26)
	.align		4
.L_26:
        /*0034*/ 	.word	index@(_ZN7cutlass13device_kernelINS_4gemm6kernel13GemmUniversalIN4cute5tupleIJiiiiEEENS1_10collective13CollectiveMmaINS1_35MainloopSm100TmaUmmaWarpSpecializedILi2ELi2ELi4ENS5_IJNS4_1CILi2EEESB_NSA_ILi1EEEEEEEENS5_IJNSA_ILi64EEENSA_ILi256EEESF_EEENS_10tfloat32_tENS5_IJlSC_lEEESI_SJ_NS4_8TiledMMAINS4_8MMA_AtomIJNS4_17SM100_MMA_TF32_SSISI_SI_fLi64ELi256ELNS4_4UMMA5MajorE0ELSO_0ELNSN_7ScaleInE0ELSP_0EEEEEENS4_6LayoutINS5_IJSC_SC_SC_EEENS5_IJNSA_ILi0EEESU_SU_EEEEENS5_IJNS4_10UnderscoreESX_SX_EEEEENS4_23SM90_TMA_LOAD_MULTICASTENS4_14ComposedLayoutINS4_7SwizzleILi3ELi4ELi3EEENS4_18smem_ptr_flag_bitsILi32EEENSS_INS5_IJNSA_ILi8EEENSA_ILi32EEEEEENS5_IJS17_SC_EEEEEEEvNS4_8identityES10_S1B_vS1C_EENS_8epilogue10collective18CollectiveEpilogueINS1E_23Sm100TmaWarpSpecializedILi4ELi2ELi16ELb1ELb0EEEJSH_NS5_IJNSS_ISF_SC_EENSS_IS17_SC_EEEEESI_SJ_SI_SJ_NS1E_6fusion15FusionCallbacksIS1I_NS1M_17LinearCombinationISI_fSI_fLNS_15FloatRoundStyleE2EEESH_S1L_JEEENS4_5SM1004TMEM4LOAD26SM100_TMEM_LOAD_16dp128b8xENS4_13SM90_TMA_LOADES1B_NS4_17SM75_U32x4_LDSM_NENS4_14SM90_TMA_STOREES1B_NS4_17SM90_U32x4_STSM_NENS4_39AutoVectorizingCopyWithAssumedAlignmentILi128EEEEEEvvEEEEvNT_6ParamsE)
        /*0038*/ 	.word	0x00000000


	//----- nvinfo : EIATTR_MIN_STACK_SIZE
	.align		4
.L_27:
        /*003c*/ 	.byte	0x04, 0x12
        /*003e*/ 	.short	(.L_29 - .L_28)
	.align		4
.L_28:
        /*0040*/ 	.word	index@(_ZN7cutlass13device_kernelINS_4gemm6kernel13GemmUniversalIN4cute5tupleIJiiiiEEENS1_10collective13CollectiveMmaINS1_35MainloopSm100TmaUmmaWarpSpecializedILi2ELi2ELi4ENS5_IJNS4_1CILi2EEESB_NSA_ILi1EEEEEEEENS5_IJNSA_ILi64EEENSA_ILi256EEESF_EEENS_10tfloat32_tENS5_IJlSC_lEEESI_SJ_NS4_8TiledMMAINS4_8MMA_AtomIJNS4_17SM100_MMA_TF32_SSISI_SI_fLi64ELi256ELNS4_4UMMA5MajorE0ELSO_0ELNSN_7ScaleInE0ELSP_0EEEEEENS4_6LayoutINS5_IJSC_SC_SC_EEENS5_IJNSA_ILi0EEESU_SU_EEEEENS5_IJNS4_10UnderscoreESX_SX_EEEEENS4_23SM90_TMA_LOAD_MULTICASTENS4_14ComposedLayoutINS4_7SwizzleILi3ELi4ELi3EEENS4_18smem_ptr_flag_bitsILi32EEENSS_INS5_IJNSA_ILi8EEENSA_ILi32EEEEEENS5_IJS17_SC_EEEEEEEvNS4_8identityES10_S1B_vS1C_EENS_8epilogue10collective18CollectiveEpilogueINS1E_23Sm100TmaWarpSpecializedILi4ELi2ELi16ELb1ELb0EEEJSH_NS5_IJNSS_ISF_SC_EENSS_IS17_SC_EEEEESI_SJ_SI_SJ_NS1E_6fusion15FusionCallbacksIS1I_NS1M_17LinearCombinationISI_fSI_fLNS_15FloatRoundStyleE2EEESH_S1L_JEEENS4_5SM1004TMEM4LOAD26SM100_TMEM_LOAD_16dp128b8xENS4_13SM90_TMA_LOADES1B_NS4_17SM75_U32x4_LDSM_NENS4_14SM90_TMA_STOREES1B_NS4_17SM90_U32x4_STSM_NENS4_39AutoVectorizingCopyWithAssumedAlignmentILi128EEEEEEvvEEEEvNT_6ParamsE)
        /*0044*/ 	.word	0x00000000
.L_29:


//--------------------- .nv.compat                --------------------------
	.section	.nv.compat,"",@"SHT_CUDA_COMPAT_INFO"
	.align	4
        /*0000*/ 	.byte	0x02, 0x09, 0x01, 0x00, 0x02, 0x02, 0x02, 0x00, 0x02, 0x05, 0x05, 0x00, 0x03, 0x07, 0x01, 0x01
        /*0010*/ 	.byte	0x02, 0x03, 0x01, 0x00, 0x02, 0x06, 0x01, 0x00, 0x04, 0x0b, 0x08, 0x00, 0x09, 0x00, 0x00, 0x00
        /*0020*/ 	.byte	0x00, 0x00, 0x00, 0x00


//--------------------- .nv.info._ZN7cutlass13device_kernelINS_4gemm6kernel13GemmUniversalIN4cute5tupleIJiiiiEEENS1_10collective13CollectiveMmaINS1_35MainloopSm100TmaUmmaWarpSpecializedILi2ELi2ELi4ENS5_IJNS4_1CILi2EEESB_NSA_ILi1EEEEEEEENS5_IJNSA_ILi64EEENSA_ILi256EEESF_EEENS_10tfloat32_tENS5_IJlSC_lEEESI_SJ_NS4_8TiledMMAINS4_8MMA_AtomIJNS4_17SM100_MMA_TF32_SSISI_SI_fLi64ELi256ELNS4_4UMMA5MajorE0ELSO_0ELNSN_7ScaleInE0ELSP_0EEEEEENS4_6LayoutINS5_IJSC_SC_SC_EEENS5_IJNSA_ILi0EEESU_SU_EEEEENS5_IJNS4_10UnderscoreESX_SX_EEEEENS4_23SM90_TMA_LOAD_MULTICASTENS4_14ComposedLayoutINS4_7SwizzleILi3ELi4ELi3EEENS4_18smem_ptr_flag_bitsILi32EEENSS_INS5_IJNSA_ILi8EEENSA_ILi32EEEEEENS5_IJS17_SC_EEEEEEEvNS4_8identityES10_S1B_vS1C_EENS_8epilogue10collective18CollectiveEpilogueINS1E_23Sm100TmaWarpSpecializedILi4ELi2ELi16ELb1ELb0EEEJSH_NS5_IJNSS_ISF_SC_EENSS_IS17_SC_EEEEESI_SJ_SI_SJ_NS1E_6fusion15FusionCallbacksIS1I_NS1M_17LinearCombinationISI_fSI_fLNS_15FloatRoundStyleE2EEESH_S1L_JEEENS4_5SM1004TMEM4LOAD26SM100_TMEM_LOAD_16dp128b8xENS4_13SM90_TMA_LOADES1B_NS4_17SM75_U32x4_LDSM_NENS4_14SM90_TMA_STOREES1B_NS4_17SM90_U32x4_STSM_NENS4_39AutoVectorizingCopyWithAssumedAlignmentILi128EEEEEEvvEEEEvNT_6ParamsE --------------------------
	.section	.nv.info._ZN7cutlass13device_kernelINS_4gemm6kernel13GemmUniversalIN4cute5tupleIJiiiiEEENS1_10collective13CollectiveMmaINS1_35MainloopSm100TmaUmmaWarpSpecializedILi2ELi2ELi4ENS5_IJNS4_1CILi2EEESB_NSA_ILi1EEEEEEEENS5_IJNSA_ILi64EEENSA_ILi256EEESF_EEENS_10tfloat32_tENS5_IJlSC_lEEESI_SJ_NS4_8TiledMMAINS4_8MMA_AtomIJNS4_17SM100_MMA_TF32_SSISI_SI_fLi64ELi256ELNS4_4UMMA5MajorE0ELSO_0ELNSN_7ScaleInE0ELSP_0EEEEEENS4_6LayoutINS5_IJSC_SC_SC_EEENS5_IJNSA_ILi0EEESU_SU_EEEEENS5_IJNS4_10UnderscoreESX_SX_EEEEENS4_23SM90_TMA_LOAD_MULTICASTENS4_14ComposedLayoutINS4_7SwizzleILi3ELi4ELi3EEENS4_18smem_ptr_flag_bitsILi32EEENSS_INS5_IJNSA_ILi8EEENSA_ILi32EEEEEENS5_IJS17_SC_EEEEEEEvNS4_8identityES10_S1B_vS1C_EENS_8epilogue10collective18CollectiveEpilogueINS1E_23Sm100TmaWarpSpecializedILi4ELi2ELi16ELb1ELb0EEEJSH_NS5_IJNSS_ISF_SC_EENSS_IS17_SC_EEEEESI_SJ_SI_SJ_NS1E_6fusion15FusionCallbacksIS1I_NS1M_17LinearCombinationISI_fSI_fLNS_15FloatRoundStyleE2EEESH_S1L_JEEENS4_5SM1004TMEM4LOAD26SM100_TMEM_LOAD_16dp128b8xENS4_13SM90_TMA_LOADES1B_NS4_17SM75_U32x4_LDSM_NENS4_14SM90_TMA_STOREES1B_NS4_17SM90_U32x4_STSM_NENS4_39AutoVectorizingCopyWithAssumedAlignmentILi128EEEEEEvvEEEEvNT_6ParamsE,"",@"SHT_CUDA_INFO"
	.sectionflags	@""
	.align	4


	//----- nvinfo : EIATTR_CUDA_API_VERSION
	.align		4
        /*0000*/ 	.byte	0x04, 0x37
        /*0002*/ 	.short	(.L_31 - .L_30)
.L_30:
        /*0004*/ 	.word	0x00000082


	//----- nvinfo : EIATTR_KPARAM_INFO
	.align		4
.L_31:
        /*0008*/ 	.byte	0x04, 0x17
        /*000a*/ 	.short	(.L_33 - .L_32)
.L_32:
        /*000c*/ 	.word	0x00000000
        /*0010*/ 	.short	0x0000
        /*0012*/ 	.short	0x0000
        /*0014*/ 	.byte	0x00, 0xf0, 0x01, 0x20


	//----- nvinfo : EIATTR_AT_ENTRY_FRAGMENTS
	.align		4
.L_33:
        /*0018*/ 	.byte	0x04, 0x4f
        /*001a*/ 	.short	(.L_35 - .L_34)


	//   ....[0]....
.L_34:
        /*001c*/ 	.word	0x00000006


	//----- nvinfo : EIATTR_RESERVED_SMEM_USED
	.align		4
.L_35:
        /*0020*/ 	.byte	0x01, 0x41
	.zero		2


	//----- nvinfo : EIATTR_SPARSE_MMA_MASK
	.align		4
        /*0024*/ 	.byte	0x03, 0x50
        /*0026*/ 	.short	0x0000


	//----- nvinfo : EIATTR_TCGEN05_1CTA_USED
	.align		4
        /*0028*/ 	.byte	0x01, 0x51
	.zero		2


	//----- nvinfo : EIATTR_MAXREG_COUNT
	.align		4
        /*002c*/ 	.byte	0x03, 0x1b
        /*002e*/ 	.short	0x00ff


	//----- nvinfo : EIATTR_NUM_BARRIERS
	.align		4
        /*0030*/ 	.byte	0x02, 0x4c
        /*0032*/ 	.byte	0x07
	.zero		1


	//----- nvinfo : EIATTR_EXTERNS
	.align		4
        /*0034*/ 	.byte	0x04, 0x0f
        /*0036*/ 	.short	(.L_37 - .L_36)


	//   ....[0]....
	.align		4
.L_36:
        /*0038*/ 	.word	index@(__assertfail)


	//----- nvinfo : EIATTR_MERCURY_ISA_VERSION
	.align		4
.L_37:
        /*003c*/ 	.byte	0x03, 0x5f
        /*003e*/ 	.short	0x0101


	//----- nvinfo : EIATTR_INT_WARP_WIDE_INSTR_OFFSETS
	.align		4
        /*0040*/ 	.byte	0x04, 0x31
        /*0042*/ 	.short	(.L_39 - .L_38)


	//   ....[0]....
.L_38:
        /*0044*/ 	.word	0x00004110


	//   ....[1]....
        /*0048*/ 	.word	0x00004130


	//   ....[2]....
        /*004c*/ 	.word	0x00004160


	//   ....[3]....
        /*0050*/ 	.word	0x00004c90


	//   ....[4]....
        /*0054*/ 	.word	0x00004d00


	//   ....[5]....
        /*0058*/ 	.word	0x00004df0


	//   ....[6]....
        /*005c*/ 	.word	0x00004e70


	//   ....[7]....
        /*0060*/ 	.word	0x00004f60


	//   ....[8]....
        /*0064*/ 	.word	0x00004fe0


	//   ....[9]....
        /*0068*/ 	.word	0x000050e0


	//   ....[10]....
        /*006c*/ 	.word	0x00005170


	//   ....[11]....
        /*0070*/ 	.word	0x00005270


	//   ....[12]....
        /*0074*/ 	.word	0x000052f0


	//   ....[13]....
        /*0078*/ 	.word	0x000053f0


	//   ....[14]....
        /*007c*/ 	.word	0x00005470


	//   ....[15]....
        /*0080*/ 	.word	0x00005570


	//   ....[16]....
        /*0084*/ 	.word	0x000055f0


	//   ....[17]....
        /*0088*/ 	.word	0x000056e0


	//   ....[18]....
        /*008c*/ 	.word	0x00005770


	//----- nvinfo : EIATTR_COOP_GROUP_MASK_REGIDS
	.align		4
.L_39:
        /*0090*/ 	.byte	0x04, 0x29
        /*0092*/ 	.short	(.L_41 - .L_40)


	//   ....[0]....
.L_40:
        /*0094*/ 	.word	0xffffffff


	//   ....[1]....
        /*0098*/ 	.word	0xffffffff


	//   ....[2]....
        /*009c*/ 	.word	0xffffffff


	//   ....[3]....
        /*00a0*/ 	.word	0xffffffff


	//   ....[4]....
        /*00a4*/ 	.word	0xffffffff


	//   ....[5]....
        /*00a8*/ 	.word	0xffffffff


	//   ....[6]....
        /*00ac*/ 	.word	0xffffffff


	//   ....[7]....
        /*00b0*/ 	.word	0xffffffff


	//   ....[8]....
        /*00b4*/ 	.word	0xffffffff


	//   ....[9]....
        /*00b8*/ 	.word	0xffffffff


	//   ....[10]....
        /*00bc*/ 	.word	0xffffffff


	//   ....[11]....
        /*00c0*/ 	.word	0xffffffff


	//   ....[12]....
        /*00c4*/ 	.word	0xffffffff


	//   ....[13]....
        /*00c8*/ 	.word	0xffffffff


	//----- nvinfo : EIATTR_COOP_GROUP_INSTR_OFFSETS
	.align		4
.L_41:
        /*00cc*/ 	.byte	0x04, 0x28
        /*00ce*/ 	.short	(.L_43 - .L_42)


	//   ....[0]....
.L_42:
        /*00d0*/ 	.word	0x00000080


	//   ....[1]....
        /*00d4*/ 	.word	0x000004f0


	//   ....[2]....
        /*00d8*/ 	.word	0x00000660


	//   ....[3]....
        /*00dc*/ 	.word	0x00000800


	//   ....[4]....
        /*00e0*/ 	.word	0x00000900


	//   ....[5]....
        /*00e4*/ 	.word	0x00000a70


	//   ....[6]....
        /*00e8*/ 	.word	0x00000c10


	//   ....[7]....
        /*00ec*/ 	.word	0x00000dc0


	//   ....[8]....
        /*00f0*/ 	.word	0x000023a0


	//   ....[9]....
        /*00f4*/ 	.word	0x00003140


	//   ....[10]....
        /*00f8*/ 	.word	0x00003350


	//   ....[11]....
        /*00fc*/ 	.word	0x00003380


	//   ....[12]....
        /*0100*/ 	.word	0x00003ff0


	//   ....[13]....
        /*0104*/ 	.word	0x00004220


	//----- nvinfo : EIATTR_VRC_CTA_INIT_COUNT
	.align		4
.L_43:
        /*0108*/ 	.byte	0x02, 0x4a
        /*010a*/ 	.byte	0x80
	.zero		1


	//----- nvinfo : EIATTR_SYSCALL_OFFSETS
	.align		4
        /*010c*/ 	.byte	0x04, 0x46
        /*010e*/ 	.short	(.L_45 - .L_44)


	//   ....[0]....
.L_44:
        /*0110*/ 	.word	0x00006450


	//   ....[1]....
        /*0114*/ 	.word	0x00006540


	//   ....[2]....
        /*0118*/ 	.word	0x00006dd0


	//   ....[3]....
        /*011c*/ 	.word	0x00007790


	//   ....[4]....
        /*0120*/ 	.word	0x000080f0


	//   ....[5]....
        /*0124*/ 	.word	0x00008aa0


	//   ....[6]....
        /*0128*/ 	.word	0x00009450


	//   ....[7]....
        /*012c*/ 	.word	0x00009e30


	//   ....[8]....
        /*0130*/ 	.word	0x0000a7e0


	//   ....[9]....
        /*0134*/ 	.word	0x0000b140


	//----- nvinfo : EIATTR_MBARRIER_INSTR_OFFSETS
	.align		4
.L_45:
        /*0138*/ 	.byte	0x04, 0x39
        /*013a*/ 	.short	(.L_47 - .L_46)


	//   ....[0]....
.L_46:
        /*013c*/ 	.word	0x00000610
        /*0140*/ 	.word	0x000000ff
        /*0144*/ 	.word	0x00000000
        /*0148*/ 	.short	0x0100
        /*014a*/ 	.byte	0x04
	.zero		1


	//   ....[1]....
        /*014c*/ 	.word	0x00000620
        /*0150*/ 	.word	0x000000ff
        /*0154*/ 	.word	0x00000010
        /*0158*/ 	.short	0x0100
        /*015a*/ 	.byte	0x04
	.zero		1


	//   ....[2]....
        /*015c*/ 	.word	0x00000630
        /*0160*/ 	.word	0x000000ff
        /*0164*/ 	.word	0x00000008
        /*0168*/ 	.short	0x0100
        /*016a*/ 	.byte	0x04
	.zero		1


	//   ....[3]....
        /*016c*/ 	.word	0x00000640
        /*0170*/ 	.word	0x000000ff
        /*0174*/ 	.word	0x00000018
        /*0178*/ 	.short	0x0100
        /*017a*/ 	.byte	0x04
	.zero		1


	//   ....[4]....
        /*017c*/ 	.word	0x00000770
        /*0180*/ 	.word	0x000000ff
        /*0184*/ 	.word	0x00000020
        /*0188*/ 	.short	0x0100
        /*018a*/ 	.byte	0x04
	.zero		1


	//   ....[5]....
        /*018c*/ 	.word	0x00000780
        /*0190*/ 	.word	0x000000ff
        /*0194*/ 	.word	0x00000040
        /*0198*/ 	.short	0x0100
        /*019a*/ 	.byte	0x04
	.zero		1


	//   ....[6]....
        /*019c*/ 	.word	0x00000790
        /*01a0*/ 	.word	0x000000ff
        /*01a4*/ 	.word	0x00000028
        /*01a8*/ 	.short	0x0100
        /*01aa*/ 	.byte	0x04
	.zero		1


	//   ....[7]....
        /*01ac*/ 	.word	0x000007a0
        /*01b0*/ 	.word	0x000000ff
        /*01b4*/ 	.word	0x00000048
        /*01b8*/ 	.short	0x0100
        /*01ba*/ 	.byte	0x04
	.zero		1


	//   ....[8]....
        /*01bc*/ 	.word	0x000007b0
        /*01c0*/ 	.word	0x000000ff
        /*01c4*/ 	.word	0x00000030
        /*01c8*/ 	.short	0x0100
        /*01ca*/ 	.byte	0x04
	.zero		1


	//   ....[9]....
        /*01cc*/ 	.word	0x000007c0
        /*01d0*/ 	.word	0x000000ff
        /*01d4*/ 	.word	0x00000050
        /*01d8*/ 	.short	0x0100
        /*01da*/ 	.byte	0x04
	.zero		1


	//   ....[10]....
        /*01dc*/ 	.word	0x000007d0
        /*01e0*/ 	.word	0x000000ff
        /*01e4*/ 	.word	0x00000038
        /*01e8*/ 	.short	0x0100
        /*01ea*/ 	.byte	0x04
	.zero		1


	//   ....[11]....
        /*01ec*/ 	.word	0x000007e0
        /*01f0*/ 	.word	0x000000ff
        /*01f4*/ 	.word	0x00000058
        /*01f8*/ 	.short	0x0100
        /*01fa*/ 	.byte	0x04
	.zero		1


	//   ....[12]....
        /*01fc*/ 	.word	0x000008d0
        /*0200*/ 	.word	0x000000ff
        /*0204*/ 	.word	0x00000060
        /*0208*/ 	.short	0x0100
        /*020a*/ 	.byte	0x06
	.zero		1


	//   ....[13]....
        /*020c*/ 	.word	0x000008e0
        /*0210*/ 	.word	0x000000ff
        /*0214*/ 	.word	0x00000068
        /*0218*/ 	.short	0x0100
        /*021a*/ 	.byte	0x06
	.zero		1


	//   ....[14]....
        /*021c*/ 	.word	0x00000a20
        /*0220*/ 	.word	0x000000ff
        /*0224*/ 	.word	0x00000070
        /*0228*/ 	.short	0x0100
        /*022a*/ 	.byte	0x06
	.zero		1


	//   ....[15]....
        /*022c*/ 	.word	0x00000a30
        /*0230*/ 	.word	0x000000ff
        /*0234*/ 	.word	0x00000080
        /*0238*/ 	.short	0x0100
        /*023a*/ 	.byte	0x06
	.zero		1


	//   ....[16]....
        /*023c*/ 	.word	0x00000a40
        /*0240*/ 	.word	0x000000ff
        /*0244*/ 	.word	0x00000078
        /*0248*/ 	.short	0x0100
        /*024a*/ 	.byte	0x06
	.zero		1


	//   ....[17]....
        /*024c*/ 	.word	0x00000a50
        /*0250*/ 	.word	0x000000ff
        /*0254*/ 	.word	0x00000088
        /*0258*/ 	.short	0x0100
        /*025a*/ 	.byte	0x06
	.zero		1


	//   ....[18]....
        /*025c*/ 	.word	0x00000b80
        /*0260*/ 	.word	0x000000ff
        /*0264*/ 	.word	0x00000090
        /*0268*/ 	.short	0x0100
        /*026a*/ 	.byte	0x04
	.zero		1


	//   ....[19]....
        /*026c*/ 	.word	0x00000b90
        /*0270*/ 	.word	0x000000ff
        /*0274*/ 	.word	0x000000b0
        /*0278*/ 	.short	0x0100
        /*027a*/ 	.byte	0x04
	.zero		1


	//   ....[20]....
        /*027c*/ 	.word	0x00000ba0
        /*0280*/ 	.word	0x000000ff
        /*0284*/ 	.word	0x00000098
        /*0288*/ 	.short	0x0100
        /*028a*/ 	.byte	0x04
	.zero		1


	//   ....[21]....
        /*028c*/ 	.word	0x00000bb0
        /*0290*/ 	.word	0x000000ff
        /*0294*/ 	.word	0x000000b8
        /*0298*/ 	.short	0x0100
        /*029a*/ 	.byte	0x04
	.zero		1


	//   ....[22]....
        /*029c*/ 	.word	0x00000bc0
        /*02a0*/ 	.word	0x000000ff
        /*02a4*/ 	.word	0x000000a0
        /*02a8*/ 	.short	0x0100
        /*02aa*/ 	.byte	0x04
	.zero		1


	//   ....[23]....
        /*02ac*/ 	.word	0x00000bd0
        /*02b0*/ 	.word	0x000000ff
        /*02b4*/ 	.word	0x000000c0
        /*02b8*/ 	.short	0x0100
        /*02ba*/ 	.byte	0x04
	.zero		1


	//   ....[24]....
        /*02bc*/ 	.word	0x00000be0
        /*02c0*/ 	.word	0x000000ff
        /*02c4*/ 	.word	0x000000a8
        /*02c8*/ 	.short	0x0100
        /*02ca*/ 	.byte	0x04
	.zero		1


	//   ....[25]....
        /*02cc*/ 	.word	0x00000bf0
        /*02d0*/ 	.word	0x000000ff
        /*02d4*/ 	.word	0x000000c8
        /*02d8*/ 	.short	0x0100
        /*02da*/ 	.byte	0x04
	.zero		1


	//   ....[26]....
        /*02dc*/ 	.word	0x00000ce0
        /*02e0*/ 	.word	0x000000ff
        /*02e4*/ 	.word	0x000000d0
        /*02e8*/ 	.short	0x0100
        /*02ea*/ 	.byte	0x04
	.zero		1


	//   ....[27]....
        /*02ec*/ 	.word	0x00000cf0
        /*02f0*/ 	.word	0x000000ff
        /*02f4*/ 	.word	0x000000e0
        /*02f8*/ 	.short	0x0100
        /*02fa*/ 	.byte	0x04
	.zero		1


	//   ....[28]....
        /*02fc*/ 	.word	0x00000d00
        /*0300*/ 	.word	0x000000ff
        /*0304*/ 	.word	0x000000d8
        /*0308*/ 	.short	0x0100
        /*030a*/ 	.byte	0x04
	.zero		1


	//   ....[29]....
        /*030c*/ 	.word	0x00000d10
        /*0310*/ 	.word	0x000000ff
        /*0314*/ 	.word	0x000000e8
        /*0318*/ 	.short	0x0100
        /*031a*/ 	.byte	0x04
	.zero		1


	//   ....[30]....
        /*031c*/ 	.word	0x000019b0
        /*0320*/ 	.word	0x00000003
        /*0324*/ 	.word	0x000000e0
        /*0328*/ 	.short	0x010a
        /*032a*/ 	.byte	0xff
	.zero		1


	//   ....[31]....
        /*032c*/ 	.word	0x000019e0
        /*0330*/ 	.word	0x00000003
        /*0334*/ 	.word	0x000000d0
        /*0338*/ 	.short	0x0101
        /*033a*/ 	.byte	0xff
	.zero		1


	//   ....[32]....
        /*033c*/ 	.word	0x00001ac0
        /*0340*/ 	.word	0x000000ff
        /*0344*/ 	.word	0x00000010
        /*0348*/ 	.short	0x010a
        /*034a*/ 	.byte	0x04
	.zero		1


	//   ....[33]....
        /*034c*/ 	.word	0x00001b40
        /*0350*/ 	.word	0x000000ff
        /*0354*/ 	.word	0x00000010
        /*0358*/ 	.short	0x010a
        /*035a*/ 	.byte	0x21
	.zero		1


	//   ....[34]....
        /*035c*/ 	.word	0x00001c80
        /*0360*/ 	.word	0x000000ff
        /*0364*/ 	.word	0x00000010
        /*0368*/ 	.short	0x010a
        /*036a*/ 	.byte	0x04
	.zero		1


	//   ....[35]....
        /*036c*/ 	.word	0x00001f30
        /*0370*/ 	.word	0x000000ff
        /*0374*/ 	.word	0x00000068
        /*0378*/ 	.short	0x0101
        /*037a*/ 	.byte	0x15
	.zero		1


	//   ....[36]....
        /*037c*/ 	.word	0x00001f50
        /*0380*/ 	.word	0x000000ff
        /*0384*/ 	.word	0x00000010
        /*0388*/ 	.short	0x010a
        /*038a*/ 	.byte	0x04
	.zero		1


	//   ....[37]....
        /*038c*/ 	.word	0x00001fd0
        /*0390*/ 	.word	0x000000ff
        /*0394*/ 	.word	0x00000010
        /*0398*/ 	.short	0x010a
        /*039a*/ 	.byte	0x21
	.zero		1


	//   ....[38]....
        /*039c*/ 	.word	0x00002110
        /*03a0*/ 	.word	0x000000ff
        /*03a4*/ 	.word	0x00000010
        /*03a8*/ 	.short	0x010a
        /*03aa*/ 	.byte	0x04
	.zero		1


	//   ....[39]....
        /*03ac*/ 	.word	0x000023d0
        /*03b0*/ 	.word	0x00000003
        /*03b4*/ 	.word	0x00000070
        /*03b8*/ 	.short	0x010a
        /*03ba*/ 	.byte	0xff
	.zero		1


	//   ....[40]....
        /*03bc*/ 	.word	0x00002520
        /*03c0*/ 	.word	0x00000000
        /*03c4*/ 	.word	0x00000000
        /*03c8*/ 	.short	0x0101
        /*03ca*/ 	.byte	0xff
	.zero		1


	//   ....[41]....
        /*03cc*/ 	.word	0x00002ae0
        /*03d0*/ 	.word	0x000000ff
        /*03d4*/ 	.word	0x00000000
        /*03d8*/ 	.short	0x010a
        /*03da*/ 	.byte	0x04
	.zero		1


	//   ....[42]....
        /*03dc*/ 	.word	0x00002b80
        /*03e0*/ 	.word	0x00000000
        /*03e4*/ 	.word	0x00000000
        /*03e8*/ 	.short	0x010a
        /*03ea*/ 	.byte	0xff
	.zero		1


	//   ....[43]....
        /*03ec*/ 	.word	0x00002ca0
        /*03f0*/ 	.word	0x00000002
        /*03f4*/ 	.word	0x000000d0
        /*03f8*/ 	.short	0x010a
        /*03fa*/ 	.byte	0xff
	.zero		1


	//   ....[44]....
        /*03fc*/ 	.word	0x00002d00
        /*0400*/ 	.word	0x00000004
        /*0404*/ 	.word	0x00000000
        /*0408*/ 	.short	0x0101
        /*040a*/ 	.byte	0xff
	.zero		1


	//   ....[45]....
        /*040c*/ 	.word	0x00002d20
        /*0410*/ 	.word	0x000000ff
        /*0414*/ 	.word	0x00000080
        /*0418*/ 	.short	0x010a
        /*041a*/ 	.byte	0x04
	.zero		1


	//   ....[46]....
        /*041c*/ 	.word	0x00002e40
        /*0420*/ 	.word	0x00000002
        /*0424*/ 	.word	0x00000070
        /*0428*/ 	.short	0x010a
        /*042a*/ 	.byte	0xff
	.zero		1


	//   ....[47]....
        /*042c*/ 	.word	0x00002f50
        /*0430*/ 	.word	0x00000002
        /*0434*/ 	.word	0x00000000
        /*0438*/ 	.short	0x0101
        /*043a*/ 	.byte	0xff
	.zero		1


	//   ....[48]....
        /*043c*/ 	.word	0x00002fe0
        /*0440*/ 	.word	0x000000ff
        /*0444*/ 	.word	0x00000080
        /*0448*/ 	.short	0x0106
        /*044a*/ 	.byte	0x04
	.zero		1


	//   ....[49]....
        /*044c*/ 	.word	0x00003000
        /*0450*/ 	.word	0x000000ff
        /*0454*/ 	.word	0x00000080
        /*0458*/ 	.short	0x010a
        /*045a*/ 	.byte	0x04
	.zero		1


	//   ....[50]....
        /*045c*/ 	.word	0x00003090
        /*0460*/ 	.word	0x000000ff
        /*0464*/ 	.word	0x00000080
        /*0468*/ 	.short	0x0106
        /*046a*/ 	.byte	0x07
	.zero		1


	//   ....[51]....
        /*046c*/ 	.word	0x000030d0
        /*0470*/ 	.word	0x00000000
        /*0474*/ 	.word	0x00000080
        /*0478*/ 	.short	0x010a
        /*047a*/ 	.byte	0xff
	.zero		1


	//   ....[52]....
        /*047c*/ 	.word	0x000036a0
        /*0480*/ 	.word	0x00000000
        /*0484*/ 	.word	0x00000070
        /*0488*/ 	.short	0x010a
        /*048a*/ 	.byte	0xff
	.zero		1


	//   ....[53]....
        /*048c*/ 	.word	0x000037a0
        /*0490*/ 	.word	0x00000003
        /*0494*/ 	.word	0x00000000
        /*0498*/ 	.short	0x0101
        /*049a*/ 	.byte	0xff
	.zero		1


	//   ....[54]....
        /*049c*/ 	.word	0x000037b0
        /*04a0*/ 	.word	0x000000ff
        /*04a4*/ 	.word	0x00000000
        /*04a8*/ 	.short	0x010a
        /*04aa*/ 	.byte	0x04
	.zero		1


	//   ....[55]....
        /*04ac*/ 	.word	0x00003830
        /*04b0*/ 	.word	0x000000ff
        /*04b4*/ 	.word	0x000000b0
        /*04b8*/ 	.short	0x010a
        /*04ba*/ 	.byte	0x2e
	.zero		1


	//   ....[56]....
        /*04bc*/ 	.word	0x00003910
        /*04c0*/ 	.word	0x000000ff
        /*04c4*/ 	.word	0x00000000
        /*04c8*/ 	.short	0x010a
        /*04ca*/ 	.byte	0x07
	.zero		1


	//   ....[57]....
        /*04cc*/ 	.word	0x00003a50
        /*04d0*/ 	.word	0x000000ff
        /*04d4*/ 	.word	0x00000000
        /*04d8*/ 	.short	0x010a
        /*04da*/ 	.byte	0x04
	.zero		1


	//   ....[58]....
        /*04dc*/ 	.word	0x00003e20
        /*04e0*/ 	.word	0x000000ff
        /*04e4*/ 	.word	0x00000000
        /*04e8*/ 	.short	0x010a
        /*04ea*/ 	.byte	0x04
	.zero		1


	//   ....[59]....
        /*04ec*/ 	.word	0x00003eb0
        /*04f0*/ 	.word	0x000000ff
        /*04f4*/ 	.word	0x00000000
        /*04f8*/ 	.short	0x010a
        /*04fa*/ 	.byte	0x05
	.zero		1


	//   ....[60]....
        /*04fc*/ 	.word	0x00003f40
        /*0500*/ 	.word	0x000000ff
        /*0504*/ 	.word	0x00000000
        /*0508*/ 	.short	0x010a
        /*050a*/ 	.byte	0x05
	.zero		1


	//   ....[61]....
        /*050c*/ 	.word	0x00003fd0
        /*0510*/ 	.word	0x000000ff
        /*0514*/ 	.word	0x00000000
        /*0518*/ 	.short	0x010a
        /*051a*/ 	.byte	0x04
	.zero		1


	//   ....[62]....
        /*051c*/ 	.word	0x00004480
        /*0520*/ 	.word	0x0000000c
        /*0524*/ 	.word	0x00000070
        /*0528*/ 	.short	0x010a
        /*052a*/ 	.byte	0xff
	.zero		1


	//   ....[63]....
        /*052c*/ 	.word	0x000045f0
        /*0530*/ 	.word	0x00000000
        /*0534*/ 	.word	0x00000000
        /*0538*/ 	.short	0x0101
        /*053a*/ 	.byte	0xff
	.zero		1


	//   ....[64]....
        /*053c*/ 	.word	0x00004a90
        /*0540*/ 	.word	0x000000ff
        /*0544*/ 	.word	0x00000068
        /*0548*/ 	.short	0x010a
        /*054a*/ 	.byte	0x15
	.zero		1


	//   ....[65]....
        /*054c*/ 	.word	0x00004c10
        /*0550*/ 	.word	0x000000ff
        /*0554*/ 	.word	0x00000040
        /*0558*/ 	.short	0x010a
        /*055a*/ 	.byte	0x15
	.zero		1


	//   ....[66]....
        /*055c*/ 	.word	0x00004d90
        /*0560*/ 	.word	0x000000ff
        /*0564*/ 	.word	0x00000020
        /*0568*/ 	.short	0x010b
        /*056a*/ 	.byte	0x15
	.zero		1


	//   ....[67]....
        /*056c*/ 	.word	0x00004da0
        /*0570*/ 	.word	0x000000ff
        /*0574*/ 	.word	0x00000000
        /*0578*/ 	.short	0x0101
        /*057a*/ 	.byte	0x06
	.zero		1


	//   ....[68]....
        /*057c*/ 	.word	0x00004dc0
        /*0580*/ 	.word	0x000000ff
        /*0584*/ 	.word	0x00000048
        /*0588*/ 	.short	0x010a
        /*058a*/ 	.byte	0x15
	.zero		1


	//   ....[69]....
        /*058c*/ 	.word	0x00004f00
        /*0590*/ 	.word	0x000000ff
        /*0594*/ 	.word	0x00000028
        /*0598*/ 	.short	0x010b
        /*059a*/ 	.byte	0x15
	.zero		1


	//   ....[70]....
        /*059c*/ 	.word	0x00004f10
        /*05a0*/ 	.word	0x000000ff
        /*05a4*/ 	.word	0x00000000
        /*05a8*/ 	.short	0x0101
        /*05aa*/ 	.byte	0x07
	.zero		1


	//   ....[71]....
        /*05ac*/ 	.word	0x00004f30
        /*05b0*/ 	.word	0x000000ff
        /*05b4*/ 	.word	0x00000050
        /*05b8*/ 	.short	0x010a
        /*05ba*/ 	.byte	0x15
	.zero		1


	//   ....[72]....
        /*05bc*/ 	.word	0x00005080
        /*05c0*/ 	.word	0x000000ff
        /*05c4*/ 	.word	0x00000030
        /*05c8*/ 	.short	0x010b
        /*05ca*/ 	.byte	0x15
	.zero		1


	//   ....[73]....
        /*05cc*/ 	.word	0x00005090
        /*05d0*/ 	.word	0x000000ff
        /*05d4*/ 	.word	0x00000000
        /*05d8*/ 	.short	0x0101
        /*05da*/ 	.byte	0x1d
	.zero		1


	//   ....[74]....
        /*05dc*/ 	.word	0x000050b0
        /*05e0*/ 	.word	0x000000ff
        /*05e4*/ 	.word	0x00000058
        /*05e8*/ 	.short	0x010a
        /*05ea*/ 	.byte	0x15
	.zero		1


	//   ....[75]....
        /*05ec*/ 	.word	0x00005220
        /*05f0*/ 	.word	0x000000ff
        /*05f4*/ 	.word	0x00000038
        /*05f8*/ 	.short	0x010b
        /*05fa*/ 	.byte	0x15
	.zero		1


	//   ....[76]....
        /*05fc*/ 	.word	0x00005230
        /*0600*/ 	.word	0x000000ff
        /*0604*/ 	.word	0x00000000
        /*0608*/ 	.short	0x0101
        /*060a*/ 	.byte	0x18
	.zero		1


	//   ....[77]....
        /*060c*/ 	.word	0x00005240
        /*0610*/ 	.word	0x000000ff
        /*0614*/ 	.word	0x00000040
        /*0618*/ 	.short	0x010a
        /*061a*/ 	.byte	0x15
	.zero		1


	//   ....[78]....
        /*061c*/ 	.word	0x000053a0
        /*0620*/ 	.word	0x000000ff
        /*0624*/ 	.word	0x00000020
        /*0628*/ 	.short	0x010b
        /*062a*/ 	.byte	0x15
	.zero		1


	//   ....[79]....
        /*062c*/ 	.word	0x000053b0
        /*0630*/ 	.word	0x000000ff
        /*0634*/ 	.word	0x00000000
        /*0638*/ 	.short	0x0101
        /*063a*/ 	.byte	0x06
	.zero		1


	//   ....[80]....
        /*063c*/ 	.word	0x000053c0
        /*0640*/ 	.word	0x000000ff
        /*0644*/ 	.word	0x00000048
        /*0648*/ 	.short	0x010a
        /*064a*/ 	.byte	0x15
	.zero		1


	//   ....[81]....
        /*064c*/ 	.word	0x00005520
        /*0650*/ 	.word	0x000000ff
        /*0654*/ 	.word	0x00000028
        /*0658*/ 	.short	0x010b
        /*065a*/ 	.byte	0x15
	.zero		1


	//   ....[82]....
        /*065c*/ 	.word	0x00005530
        /*0660*/ 	.word	0x000000ff
        /*0664*/ 	.word	0x00000000
        /*0668*/ 	.short	0x0101
        /*066a*/ 	.byte	0x07
	.zero		1


	//   ....[83]....
        /*066c*/ 	.word	0x00005540
        /*0670*/ 	.word	0x000000ff
        /*0674*/ 	.word	0x00000050
        /*0678*/ 	.short	0x010a
        /*067a*/ 	.byte	0x15
	.zero		1


	//   ....[84]....
        /*067c*/ 	.word	0x00005690
        /*0680*/ 	.word	0x000000ff
        /*0684*/ 	.word	0x00000030
        /*0688*/ 	.short	0x010b
        /*068a*/ 	.byte	0x15
	.zero		1


	//   ....[85]....
        /*068c*/ 	.word	0x000056a0
        /*0690*/ 	.word	0x000000ff
        /*0694*/ 	.word	0x00000000
        /*0698*/ 	.short	0x0101
        /*069a*/ 	.byte	0x1d
	.zero		1


	//   ....[86]....
        /*069c*/ 	.word	0x000056b0
        /*06a0*/ 	.word	0x000000ff
        /*06a4*/ 	.word	0x00000058
        /*06a8*/ 	.short	0x010a
        /*06aa*/ 	.byte	0x15
	.zero		1


	//   ....[87]....
        /*06ac*/ 	.word	0x000058a0
        /*06b0*/ 	.word	0x000000ff
        /*06b4*/ 	.word	0x00000038
        /*06b8*/ 	.short	0x010b
        /*06ba*/ 	.byte	0x15
	.zero		1


	//   ....[88]....
        /*06bc*/ 	.word	0x000058b0
        /*06c0*/ 	.word	0x000000ff
        /*06c4*/ 	.word	0x00000000
        /*06c8*/ 	.short	0x0101
        /*06ca*/ 	.byte	0x18
	.zero		1


	//   ....[89]....
        /*06cc*/ 	.word	0x000058d0
        /*06d0*/ 	.word	0x000000ff
        /*06d4*/ 	.word	0x00000040
        /*06d8*/ 	.short	0x010a
        /*06da*/ 	.byte	0x15
	.zero		1


	//   ....[90]....
        /*06dc*/ 	.word	0x000058f0
        /*06e0*/ 	.word	0x000000ff
        /*06e4*/ 	.word	0x00000048
        /*06e8*/ 	.short	0x010a
        /*06ea*/ 	.byte	0x15
	.zero		1


	//   ....[91]....
        /*06ec*/ 	.word	0x00005910
        /*06f0*/ 	.word	0x000000ff
        /*06f4*/ 	.word	0x00000050
        /*06f8*/ 	.short	0x010a
        /*06fa*/ 	.byte	0x15
	.zero		1


	//   ....[92]....
        /*06fc*/ 	.word	0x00005960
        /*0700*/ 	.word	0x00000002
        /*0704*/ 	.word	0x00000058
        /*0708*/ 	.short	0x010a
        /*070a*/ 	.byte	0xff
	.zero		1


	//   ....[93]....
        /*070c*/ 	.word	0x00005cc0
        /*0710*/ 	.word	0x00000000
        /*0714*/ 	.word	0x00000070
        /*0718*/ 	.short	0x010a
        /*071a*/ 	.byte	0xff
	.zero		1


	//   ....[94]....
        /*071c*/ 	.word	0x00005d90
        /*0720*/ 	.word	0x00000000
        /*0724*/ 	.word	0x00000000
        /*0728*/ 	.short	0x0101
        /*072a*/ 	.byte	0xff
	.zero		1


	//   ....[95]....
        /*072c*/ 	.word	0x00006a30
        /*0730*/ 	.word	0x000000ff
        /*0734*/ 	.word	0x00000020
        /*0738*/ 	.short	0x010a
        /*073a*/ 	.byte	0x2b
	.zero		1


	//   ....[96]....
        /*073c*/ 	.word	0x00006a90
        /*0740*/ 	.word	0x0000004d
        /*0744*/ 	.word	0x00000090
        /*0748*/ 	.short	0x010a
        /*074a*/ 	.byte	0xff
	.zero		1


	//   ....[97]....
        /*074c*/ 	.word	0x00006bb0
        /*0750*/ 	.word	0x000000ff
        /*0754*/ 	.word	0x00000020
        /*0758*/ 	.short	0x010a
        /*075a*/ 	.byte	0x2b
	.zero		1


	//   ....[98]....
        /*075c*/ 	.word	0x00006cb0
        /*0760*/ 	.word	0x0000004d
        /*0764*/ 	.word	0x00000090
        /*0768*/ 	.short	0x010a
        /*076a*/ 	.byte	0xff
	.zero		1


	//   ....[99]....
        /*076c*/ 	.word	0x000074b0
        /*0770*/ 	.word	0x00000000
        /*0774*/ 	.word	0x00000000
        /*0778*/ 	.short	0x0101
        /*077a*/ 	.byte	0xff
	.zero		1


	//   ....[100]....
        /*077c*/ 	.word	0x000074c0
        /*0780*/ 	.word	0x00000003
        /*0784*/ 	.word	0x00000020
        /*0788*/ 	.short	0x010a
        /*078a*/ 	.byte	0xff
	.zero		1


	//   ....[101]....
        /*078c*/ 	.word	0x00007590
        /*0790*/ 	.word	0x00000003
        /*0794*/ 	.word	0x00000020
        /*0798*/ 	.short	0x010a
        /*079a*/ 	.byte	0xff
	.zero		1


	//   ....[102]....
        /*079c*/ 	.word	0x00007e10
        /*07a0*/ 	.word	0x00000053
        /*07a4*/ 	.word	0x00000000
        /*07a8*/ 	.short	0x0101
        /*07aa*/ 	.byte	0xff
	.zero		1


	//   ....[103]....
        /*07ac*/ 	.word	0x00007e30
        /*07b0*/ 	.word	0x00000054
        /*07b4*/ 	.word	0x00000020
        /*07b8*/ 	.short	0x010a
        /*07ba*/ 	.byte	0xff
	.zero		1


	//   ....[104]....
        /*07bc*/ 	.word	0x00007ef0
        /*07c0*/ 	.word	0x00000054
        /*07c4*/ 	.word	0x00000020
        /*07c8*/ 	.short	0x010a
        /*07ca*/ 	.byte	0xff
	.zero		1


	//   ....[105]....
        /*07cc*/ 	.word	0x00008770
        /*07d0*/ 	.word	0x00000053
        /*07d4*/ 	.word	0x00000000
        /*07d8*/ 	.short	0x0101
        /*07da*/ 	.byte	0xff
	.zero		1


	//   ....[106]....
        /*07dc*/ 	.word	0x00008790
        /*07e0*/ 	.word	0x00000054
        /*07e4*/ 	.word	0x00000020
        /*07e8*/ 	.short	0x010a
        /*07ea*/ 	.byte	0xff
	.zero		1


	//   ....[107]....
        /*07ec*/ 	.word	0x00008860
        /*07f0*/ 	.word	0x00000054
        /*07f4*/ 	.word	0x00000020
        /*07f8*/ 	.short	0x010a
        /*07fa*/ 	.byte	0xff
	.zero		1


	//   ....[108]....
        /*07fc*/ 	.word	0x00009120
        /*0800*/ 	.word	0x00000054
        /*0804*/ 	.word	0x00000000
        /*0808*/ 	.short	0x0101
        /*080a*/ 	.byte	0xff
	.zero		1


	//   ....[109]....
        /*080c*/ 	.word	0x00009140
        /*0810*/ 	.word	0x00000055
        /*0814*/ 	.word	0x00000020
        /*0818*/ 	.short	0x010a
        /*081a*/ 	.byte	0xff
	.zero		1


	//   ....[110]....
        /*081c*/ 	.word	0x00009200
        /*0820*/ 	.word	0x00000055
        /*0824*/ 	.word	0x00000020
        /*0828*/ 	.short	0x010a
        /*082a*/ 	.byte	0xff
	.zero		1


	//   ....[111]....
        /*082c*/ 	.word	0x00009b00
        /*0830*/ 	.word	0x00000054
        /*0834*/ 	.word	0x00000000
        /*0838*/ 	.short	0x0101
        /*083a*/ 	.byte	0xff
	.zero		1


	//   ....[112]....
        /*083c*/ 	.word	0x00009b20
        /*0840*/ 	.word	0x00000055
        /*0844*/ 	.word	0x00000020
        /*0848*/ 	.short	0x010a
        /*084a*/ 	.byte	0xff
	.zero		1


	//   ....[113]....
        /*084c*/ 	.word	0x00009be0
        /*0850*/ 	.word	0x00000055
        /*0854*/ 	.word	0x00000020
        /*0858*/ 	.short	0x010a
        /*085a*/ 	.byte	0xff
	.zero		1


	//   ....[114]....
        /*085c*/ 	.word	0x0000a4b0
        /*0860*/ 	.word	0x00000054
        /*0864*/ 	.word	0x00000000
        /*0868*/ 	.short	0x0101
        /*086a*/ 	.byte	0xff
	.zero		1


	//   ....[115]....
        /*086c*/ 	.word	0x0000a4d0
        /*0870*/ 	.word	0x00000055
        /*0874*/ 	.word	0x00000020
        /*0878*/ 	.short	0x010a
        /*087a*/ 	.byte	0xff
	.zero		1


	//   ....[116]....
        /*087c*/ 	.word	0x0000a590
        /*0880*/ 	.word	0x00000055
        /*0884*/ 	.word	0x00000020
        /*0888*/ 	.short	0x010a
        /*088a*/ 	.byte	0xff
	.zero		1


	//   ....[117]....
        /*088c*/ 	.word	0x0000ae60
        /*0890*/ 	.word	0x00000054
        /*0894*/ 	.word	0x00000000
        /*0898*/ 	.short	0x0101
        /*089a*/ 	.byte	0xff
	.zero		1


	//   ....[118]....
        /*089c*/ 	.word	0x0000ae80
        /*08a0*/ 	.word	0x00000055
        /*08a4*/ 	.word	0x00000020
        /*08a8*/ 	.short	0x010a
        /*08aa*/ 	.byte	0xff
	.zero		1


	//   ....[119]....
        /*08ac*/ 	.word	0x0000af40
        /*08b0*/ 	.word	0x00000055
        /*08b4*/ 	.word	0x00000020
        /*08b8*/ 	.short	0x010a
        /*08ba*/ 	.byte	0xff
	.zero		1


	//   ....[120]....
        /*08bc*/ 	.word	0x0000b510
        /*08c0*/ 	.word	0x000000ff
        /*08c4*/ 	.word	0x00000000
        /*08c8*/ 	.short	0x0101
        /*08ca*/ 	.byte	0x04
	.zero		1


	//   ....[121]....
        /*08cc*/ 	.word	0x0000b820
        /*08d0*/ 	.word	0x00000002
        /*08d4*/ 	.word	0x00000000
        /*08d8*/ 	.short	0x0101
        /*08da*/ 	.byte	0xff
	.zero		1


	//   ....[122]....
        /*08dc*/ 	.word	0x0000bad0
        /*08e0*/ 	.word	0x000000ff
        /*08e4*/ 	.word	0x00000000
        /*08e8*/ 	.short	0x0101
        /*08ea*/ 	.byte	0x04
	.zero		1


	//   ....[123]....
        /*08ec*/ 	.word	0x0000baf0
        /*08f0*/ 	.word	0x00000003
        /*08f4*/ 	.word	0x000000e0
        /*08f8*/ 	.short	0x010a
        /*08fa*/ 	.byte	0xff
	.zero		1


	//   ....[124]....
        /*08fc*/ 	.word	0x0000bb50
        /*0900*/ 	.word	0x00000000
        /*0904*/ 	.word	0x00000010
        /*0908*/ 	.short	0x010a
        /*090a*/ 	.byte	0xff
	.zero		1


	//   ....[125]....
        /*090c*/ 	.word	0x0000bbb0
        /*0910*/ 	.word	0x00000000
        /*0914*/ 	.word	0x00000010
        /*0918*/ 	.short	0x010a
        /*091a*/ 	.byte	0xff
	.zero		1


	//   ....[126]....
        /*091c*/ 	.word	0x0000bc00
        /*0920*/ 	.word	0x00000003
        /*0924*/ 	.word	0x00000070
        /*0928*/ 	.short	0x010a
        /*092a*/ 	.byte	0xff
	.zero		1


	//   ....[127]....
        /*092c*/ 	.word	0x0000bc60
        /*0930*/ 	.word	0x00000000
        /*0934*/ 	.word	0x00000000
        /*0938*/ 	.short	0x010a
        /*093a*/ 	.byte	0xff
	.zero		1


	//   ....[128]....
        /*093c*/ 	.word	0x0000bcb0
        /*0940*/ 	.word	0x00000002
        /*0944*/ 	.word	0x000000d0
        /*0948*/ 	.short	0x010a
        /*094a*/ 	.byte	0xff
	.zero		1


	//   ....[129]....
        /*094c*/ 	.word	0x0000bd10
        /*0950*/ 	.word	0x00000002
        /*0954*/ 	.word	0x00000080
        /*0958*/ 	.short	0x010a
        /*095a*/ 	.byte	0xff
	.zero		1


	//   ....[130]....
        /*095c*/ 	.word	0x0000bd60
        /*0960*/ 	.word	0x00000002
        /*0964*/ 	.word	0x00000070
        /*0968*/ 	.short	0x010a
        /*096a*/ 	.byte	0xff
	.zero		1


	//   ....[131]....
        /*096c*/ 	.word	0x0000bdc0
        /*0970*/ 	.word	0x00000000
        /*0974*/ 	.word	0x00000080
        /*0978*/ 	.short	0x010a
        /*097a*/ 	.byte	0xff
	.zero		1


	//   ....[132]....
        /*097c*/ 	.word	0x0000be10
        /*0980*/ 	.word	0x00000000
        /*0984*/ 	.word	0x00000070
        /*0988*/ 	.short	0x010a
        /*098a*/ 	.byte	0xff
	.zero		1


	//   ....[133]....
        /*098c*/ 	.word	0x0000be70
        /*0990*/ 	.word	0x00000003
        /*0994*/ 	.word	0x000000b0
        /*0998*/ 	.short	0x010a
        /*099a*/ 	.byte	0xff
	.zero		1


	//   ....[134]....
        /*099c*/ 	.word	0x0000bed0
        /*09a0*/ 	.word	0x00000000
        /*09a4*/ 	.word	0x00000000
        /*09a8*/ 	.short	0x010a
        /*09aa*/ 	.byte	0xff
	.zero		1


	//   ....[135]....
        /*09ac*/ 	.word	0x0000bf30
        /*09b0*/ 	.word	0x00000000
        /*09b4*/ 	.word	0x00000000
        /*09b8*/ 	.short	0x010a
        /*09ba*/ 	.byte	0xff
	.zero		1


	//   ....[136]....
        /*09bc*/ 	.word	0x0000bf90
        /*09c0*/ 	.word	0x00000000
        /*09c4*/ 	.word	0x00000000
        /*09c8*/ 	.short	0x010a
        /*09ca*/ 	.byte	0xff
	.zero		1


	//   ....[137]....
        /*09cc*/ 	.word	0x0000bff0
        /*09d0*/ 	.word	0x00000000
        /*09d4*/ 	.word	0x00000000
        /*09d8*/ 	.short	0x010a
        /*09da*/ 	.byte	0xff
	.zero		1


	//   ....[138]....
        /*09dc*/ 	.word	0x0000c050
        /*09e0*/ 	.word	0x00000000
        /*09e4*/ 	.word	0x00000000
        /*09e8*/ 	.short	0x010a
        /*09ea*/ 	.byte	0xff
	.zero		1


	//   ....[139]....
        /*09ec*/ 	.word	0x0000c0a0
        /*09f0*/ 	.word	0x0000000c
        /*09f4*/ 	.word	0x00000070
        /*09f8*/ 	.short	0x010a
        /*09fa*/ 	.byte	0xff
	.zero		1


	//   ....[140]....
        /*09fc*/ 	.word	0x0000c100
        /*0a00*/ 	.word	0x00000000
        /*0a04*/ 	.word	0x00000068
        /*0a08*/ 	.short	0x010a
        /*0a0a*/ 	.byte	0xff
	.zero		1


	//   ....[141]....
        /*0a0c*/ 	.word	0x0000c160
        /*0a10*/ 	.word	0x00000009
        /*0a14*/ 	.word	0x00000040
        /*0a18*/ 	.short	0x010a
        /*0a1a*/ 	.byte	0xff
	.zero		1


	//   ....[142]....
        /*0a1c*/ 	.word	0x0000c1c0
        /*0a20*/ 	.word	0x00000009
        /*0a24*/ 	.word	0x00000048
        /*0a28*/ 	.short	0x010a
        /*0a2a*/ 	.byte	0xff
	.zero		1


	//   ....[143]....
        /*0a2c*/ 	.word	0x0000c220
        /*0a30*/ 	.word	0x00000009
        /*0a34*/ 	.word	0x00000050
        /*0a38*/ 	.short	0x010a
        /*0a3a*/ 	.byte	0xff
	.zero		1


	//   ....[144]....
        /*0a3c*/ 	.word	0x0000c280
        /*0a40*/ 	.word	0x00000009
        /*0a44*/ 	.word	0x00000058
        /*0a48*/ 	.short	0x010a
        /*0a4a*/ 	.byte	0xff
	.zero		1


	//   ....[145]....
        /*0a4c*/ 	.word	0x0000c2e0
        /*0a50*/ 	.word	0x00000000
        /*0a54*/ 	.word	0x00000040
        /*0a58*/ 	.short	0x010a
        /*0a5a*/ 	.byte	0xff
	.zero		1


	//   ....[146]....
        /*0a5c*/ 	.word	0x0000c340
        /*0a60*/ 	.word	0x00000000
        /*0a64*/ 	.word	0x00000048
        /*0a68*/ 	.short	0x010a
        /*0a6a*/ 	.byte	0xff
	.zero		1


	//   ....[147]....
        /*0a6c*/ 	.word	0x0000c3a0
        /*0a70*/ 	.word	0x00000000
        /*0a74*/ 	.word	0x00000050
        /*0a78*/ 	.short	0x010a
        /*0a7a*/ 	.byte	0xff
	.zero		1


	//   ....[148]....
        /*0a7c*/ 	.word	0x0000c400
        /*0a80*/ 	.word	0x00000000
        /*0a84*/ 	.word	0x00000058
        /*0a88*/ 	.short	0x010a
        /*0a8a*/ 	.byte	0xff
	.zero		1


	//   ....[149]....
        /*0a8c*/ 	.word	0x0000c460
        /*0a90*/ 	.word	0x00000003
        /*0a94*/ 	.word	0x00000040
        /*0a98*/ 	.short	0x010a
        /*0a9a*/ 	.byte	0xff
	.zero		1


	//   ....[150]....
        /*0a9c*/ 	.word	0x0000c4c0
        /*0aa0*/ 	.word	0x00000003
        /*0aa4*/ 	.word	0x00000048
        /*0aa8*/ 	.short	0x010a
        /*0aaa*/ 	.byte	0xff
	.zero		1


	//   ....[151]....
        /*0aac*/ 	.word	0x0000c520
        /*0ab0*/ 	.word	0x00000003
        /*0ab4*/ 	.word	0x00000050
        /*0ab8*/ 	.short	0x010a
        /*0aba*/ 	.byte	0xff
	.zero		1


	//   ....[152]....
        /*0abc*/ 	.word	0x0000c570
        /*0ac0*/ 	.word	0x00000000
        /*0ac4*/ 	.word	0x00000070
        /*0ac8*/ 	.short	0x010a
        /*0aca*/ 	.byte	0xff
	.zero		1


	//   ....[153]....
        /*0acc*/ 	.word	0x0000c5d0
        /*0ad0*/ 	.word	0x00000000
        /*0ad4*/ 	.word	0x00000020
        /*0ad8*/ 	.short	0x010a
        /*0ada*/ 	.byte	0xff
	.zero		1


	//   ....[154]....
        /*0adc*/ 	.word	0x0000c620
        /*0ae0*/ 	.word	0x0000004d
        /*0ae4*/ 	.word	0x00000090
        /*0ae8*/ 	.short	0x010a
        /*0aea*/ 	.byte	0xff
	.zero		1


	//   ....[155]....
        /*0aec*/ 	.word	0x0000c670
        /*0af0*/ 	.word	0x00000003
        /*0af4*/ 	.word	0x00000020
        /*0af8*/ 	.short	0x010a
        /*0afa*/ 	.byte	0xff
	.zero		1


	//   ....[156]....
        /*0afc*/ 	.word	0x0000c6c0
        /*0b00*/ 	.word	0x00000054
        /*0b04*/ 	.word	0x00000020
        /*0b08*/ 	.short	0x010a
        /*0b0a*/ 	.byte	0xff
	.zero		1


	//   ....[157]....
        /*0b0c*/ 	.word	0x0000c710
        /*0b10*/ 	.word	0x00000054
        /*0b14*/ 	.word	0x00000020
        /*0b18*/ 	.short	0x010a
        /*0b1a*/ 	.byte	0xff
	.zero		1


	//   ....[158]....
        /*0b1c*/ 	.word	0x0000c760
        /*0b20*/ 	.word	0x00000055
        /*0b24*/ 	.word	0x00000020
        /*0b28*/ 	.short	0x010a
        /*0b2a*/ 	.byte	0xff
	.zero		1


	//   ....[159]....
        /*0b2c*/ 	.word	0x0000c7b0
        /*0b30*/ 	.word	0x00000055
        /*0b34*/ 	.word	0x00000020
        /*0b38*/ 	.short	0x010a
        /*0b3a*/ 	.byte	0xff
	.zero		1


	//   ....[160]....
        /*0b3c*/ 	.word	0x0000c800
        /*0b40*/ 	.word	0x00000055
        /*0b44*/ 	.word	0x00000020
        /*0b48*/ 	.short	0x010a
        /*0b4a*/ 	.byte	0xff
	.zero		1


	//   ....[161]....
        /*0b4c*/ 	.word	0x0000c850
        /*0b50*/ 	.word	0x00000055
        /*0b54*/ 	.word	0x00000020
        /*0b58*/ 	.short	0x010a
        /*0b5a*/ 	.byte	0xff
	.zero		1


	//----- nvinfo : EIATTR_NUM_MBARRIERS
	.align		4
.L_47:
        /*0b5c*/ 	.byte	0x03, 0x38
        /*0b5e*/ 	.short	0x001e


	//----- nvinfo : EIATTR_EXIT_INSTR_OFFSETS
	.align		4
        /*0b60*/ 	.byte	0x04, 0x1c
        /*0b62*/ 	.short	(.L_49 - .L_48)


	//   ....[0]....
.L_48:
        /*0b64*/ 	.word	0x00002bb0


	//   ....[1]....
        /*0b68*/ 	.word	0x000030a0


	//   ....[2]....
        /*0b6c*/ 	.word	0x00003100


	//   ....[3]....
        /*0b70*/ 	.word	0x00004230


	//   ....[4]....
        /*0b74*/ 	.word	0x00005990


	//   ....[5]....
        /*0b78*/ 	.word	0x000059d0


	//   ....[6]....
        /*0b7c*/ 	.word	0x0000b9c0


	//   ....[7]....
        /*0b80*/ 	.word	0x0000ba40


	//   ....[8]....
        /*0b84*/ 	.word	0x0000ba70


	//   ....[9]....
        /*0b88*/ 	.word	0x0000bae0


	//----- nvinfo : EIATTR_MAX_THREADS
	.align		4
.L_49:
        /*0b8c*/ 	.byte	0x04, 0x05
        /*0b8e*/ 	.short	(.L_51 - .L_50)
.L_50:
        /*0b90*/ 	.word	0x00000100
        /*0b94*/ 	.word	0x00000001
        /*0b98*/ 	.word	0x00000001


	//----- nvinfo : EIATTR_CRS_STACK_SIZE
	.align		4
.L_51:
        /*0b9c*/ 	.byte	0x04, 0x1e
        /*0b9e*/ 	.short	(.L_53 - .L_52)
.L_52:
        /*0ba0*/ 	.word	0x00000000


	//----- nvinfo : EIATTR_CBANK_PARAM_SIZE
	.align		4
.L_53:
        /*0ba4*/ 	.byte	0x03, 0x19
        /*0ba6*/ 	.short	0x0800


	//----- nvinfo : EIATTR_PARAM_CBANK
	.align		4
        /*0ba8*/ 	.byte	0x04, 0x0a
        /*0baa*/ 	.short	(.L_55 - .L_54)
	.align		4
.L_54:
        /*0bac*/ 	.word	index@(.nv.constant0._ZN7cutlass13device_kernelINS_4gemm6kernel13GemmUniversalIN4cute5tupleIJiiiiEEENS1_10collective13CollectiveMmaINS1_35MainloopSm100TmaUmmaWarpSpecializedILi2ELi2ELi4ENS5_IJNS4_1CILi2EEESB_NSA_ILi1EEEEEEEENS5_IJNSA_ILi64EEENSA_ILi256EEESF_EEENS_10tfloat32_tENS5_IJlSC_lEEESI_SJ_NS4_8TiledMMAINS4_8MMA_AtomIJNS4_17SM100_MMA_TF32_SSISI_SI_fLi64ELi256ELNS4_4UMMA5MajorE0ELSO_0ELNSN_7ScaleInE0ELSP_0EEEEEENS4_6LayoutINS5_IJSC_SC_SC_EEENS5_IJNSA_ILi0EEESU_SU_EEEEENS5_IJNS4_10UnderscoreESX_SX_EEEEENS4_23SM90_TMA_LOAD_MULTICASTENS4_14ComposedLayoutINS4_7SwizzleILi3ELi4ELi3EEENS4_18smem_ptr_flag_bitsILi32EEENSS_INS5_IJNSA_ILi8EEENSA_ILi32EEEEEENS5_IJS17_SC_EEEEEEEvNS4_8identityES10_S1B_vS1C_EENS_8epilogue10collective18CollectiveEpilogueINS1E_23Sm100TmaWarpSpecializedILi4ELi2ELi16ELb1ELb0EEEJSH_NS5_IJNSS_ISF_SC_EENSS_IS17_SC_EEEEESI_SJ_SI_SJ_NS1E_6fusion15FusionCallbacksIS1I_NS1M_17LinearCombinationISI_fSI_fLNS_15FloatRoundStyleE2EEESH_S1L_JEEENS4_5SM1004TMEM4LOAD26SM100_TMEM_LOAD_16dp128b8xENS4_13SM90_TMA_LOADES1B_NS4_17SM75_U32x4_LDSM_NENS4_14SM90_TMA_STOREES1B_NS4_17SM90_U32x4_STSM_NENS4_39AutoVectorizingCopyWithAssumedAlignmentILi128EEEEEEvvEEEEvNT_6ParamsE)
        /*0bb0*/ 	.short	0x0380
        /*0bb2*/ 	.short	0x0800


	//----- nvinfo : EIATTR_SW_WAR
	.align		4
.L_55:
        /*0bb4*/ 	.byte	0x04, 0x36
        /*0bb6*/ 	.short	(.L_57 - .L_56)
.L_56:
        /*0bb8*/ 	.word	0x00000008
.L_57:


//--------------------- .nv.callgraph             --------------------------
	.section	.nv.callgraph,"",@"SHT_CUDA_CALLGRAPH"
	.align	4
	.sectionentsize	8
	.align		4
        /*0000*/ 	.word	0x00000000
	.align		4
        /*0004*/ 	.word	0xffffffff
	.align		4
        /*0008*/ 	.word	index@(_ZN7cutlass13device_kernelINS_4gemm6kernel13GemmUniversalIN4cute5tupleIJiiiiEEENS1_10collective13CollectiveMmaINS1_35MainloopSm100TmaUmmaWarpSpecializedILi2ELi2ELi4ENS5_IJNS4_1CILi2EEESB_NSA_ILi1EEEEEEEENS5_IJNSA_ILi64EEENSA_ILi256EEESF_EEENS_10tfloat32_tENS5_IJlSC_lEEESI_SJ_NS4_8TiledMMAINS4_8MMA_AtomIJNS4_17SM100_MMA_TF32_SSISI_SI_fLi64ELi256ELNS4_4UMMA5MajorE0ELSO_0ELNSN_7ScaleInE0ELSP_0EEEEEENS4_6LayoutINS5_IJSC_SC_SC_EEENS5_IJNSA_ILi0EEESU_SU_EEEEENS5_IJNS4_10UnderscoreESX_SX_EEEEENS4_23SM90_TMA_LOAD_MULTICASTENS4_14ComposedLayoutINS4_7SwizzleILi3ELi4ELi3EEENS4_18smem_ptr_flag_bitsILi32EEENSS_INS5_IJNSA_ILi8EEENSA_ILi32EEEEEENS5_IJS17_SC_EEEEEEEvNS4_8identityES10_S1B_vS1C_EENS_8epilogue10collective18CollectiveEpilogueINS1E_23Sm100TmaWarpSpecializedILi4ELi2ELi16ELb1ELb0EEEJSH_NS5_IJNSS_ISF_SC_EENSS_IS17_SC_EEEEESI_SJ_SI_SJ_NS1E_6fusion15FusionCallbacksIS1I_NS1M_17LinearCombinationISI_fSI_fLNS_15FloatRoundStyleE2EEESH_S1L_JEEENS4_5SM1004TMEM4LOAD26SM100_TMEM_LOAD_16dp128b8xENS4_13SM90_TMA_LOADES1B_NS4_17SM75_U32x4_LDSM_NENS4_14SM90_TMA_STOREES1B_NS4_17SM90_U32x4_STSM_NENS4_39AutoVectorizingCopyWithAssumedAlignmentILi128EEEEEEvvEEEEvNT_6ParamsE)
	.align		4
        /*000c*/ 	.word	index@(__assertfail)
	.align		4
        /*0010*/ 	.word	0x00000000
	.align		4
        /*0014*/ 	.word	0xfffffffe
	.align		4
        /*0018*/ 	.word	0x00000000
	.align		4
        /*001c*/ 	.word	0xfffffffd
	.align		4
        /*0020*/ 	.word	0x00000000
	.align		4
        /*0024*/ 	.word	0xfffffffc


//--------------------- .nv.constant4             --------------------------
	.section	.nv.constant4,"a",@progbits
	.align	8
	.align		8
.nv.constant4:
        /*0000*/ 	.dword	__assertfail
	.align		8
        /*0008*/ 	.dword	__unnamed_1
	.align		8
        /*0010*/ 	.dword	__unnamed_2
	.align		8
        /*0018*/ 	.dword	_ZN40_INTERNAL_9bc9ef17_4_k_cu_fce062a8_332134cuda3std3__45__cpo5beginE
	.align		8
        /*0020*/ 	.dword	_ZN40_INTERNAL_9bc9ef17_4_k_cu_fce062a8_332134cuda3std3__45__cpo3endE
	.align		8
        /*0028*/ 	.dword	_ZN40_INTERNAL_9bc9ef17_4_k_cu_fce062a8_332134cuda3std3__45__cpo6cbeginE
	.align		8
        /*0030*/ 	.dword	_ZN40_INTERNAL_9bc9ef17_4_k_cu_fce062a8_332134cuda3std3__45__cpo4cendE
	.align		8
        /*0038*/ 	.dword	_ZN40_INTERNAL_9bc9ef17_4_k_cu_fce062a8_332134cuda3std3__442_GLOBAL__N__9bc9ef17_4_k_cu_fce062a8_332136ignoreE
	.align		8
        /*0040*/ 	.dword	_ZN40_INTERNAL_9bc9ef17_4_k_cu_fce062a8_332134cuda3std3__419piecewise_constructE
	.align		8
        /*0048*/ 	.dword	_ZN40_INTERNAL_9bc9ef17_4_k_cu_fce062a8_332134cuda3std3__48in_placeE
	.align		8
        /*0050*/ 	.dword	_ZN40_INTERNAL_9bc9ef17_4_k_cu_fce062a8_332134cuda3std6ranges3__45__cpo4swapE
	.align		8
        /*0058*/ 	.dword	_ZN40_INTERNAL_9bc9ef17_4_k_cu_fce062a8_332134cuda3std6ranges3__45__cpo9iter_moveE
	.align		8
        /*0060*/ 	.dword	_ZN40_INTERNAL_9bc9ef17_4_k_cu_fce062a8_332134cute7productE
	.align		8
        /*0068*/ 	.dword	_ZN40_INTERNAL_9bc9ef17_4_k_cu_fce062a8_332134cute1_E
	.align		8
        /*0070*/ 	.dword	$str$25
	.align		8
        /*0078*/ 	.dword	$str$26
	.align		8
        /*0080*/ 	.dword	$str$27
	.align		8
        /*0088*/ 	.dword	$str$28


//--------------------- .text._ZN7cutlass13device_kernelINS_4gemm6kernel13GemmUniversalIN4cute5tupleIJiiiiEEENS1_10collective13CollectiveMmaINS1_35MainloopSm100TmaUmmaWarpSpecializedILi2ELi2ELi4ENS5_IJNS4_1CILi2EEESB_NSA_ILi1EEEEEEEENS5_IJNSA_ILi64EEENSA_ILi256EEESF_EEENS_10tfloat32_tENS5_IJlSC_lEEESI_SJ_NS4_8TiledMMAINS4_8MMA_AtomIJNS4_17SM100_MMA_TF32_SSISI_SI_fLi64ELi256ELNS4_4UMMA5MajorE0ELSO_0ELNSN_7ScaleInE0ELSP_0EEEEEENS4_6LayoutINS5_IJSC_SC_SC_EEENS5_IJNSA_ILi0EEESU_SU_EEEEENS5_IJNS4_10UnderscoreESX_SX_EEEEENS4_23SM90_TMA_LOAD_MULTICASTENS4_14ComposedLayoutINS4_7SwizzleILi3ELi4ELi3EEENS4_18smem_ptr_flag_bitsILi32EEENSS_INS5_IJNSA_ILi8EEENSA_ILi32EEEEEENS5_IJS17_SC_EEEEEEEvNS4_8identityES10_S1B_vS1C_EENS_8epilogue10collective18CollectiveEpilogueINS1E_23Sm100TmaWarpSpecializedILi4ELi2ELi16ELb1ELb0EEEJSH_NS5_IJNSS_ISF_SC_EENSS_IS17_SC_EEEEESI_SJ_SI_SJ_NS1E_6fusion15FusionCallbacksIS1I_NS1M_17LinearCombinationISI_fSI_fLNS_15FloatRoundStyleE2EEESH_S1L_JEEENS4_5SM1004TMEM4LOAD26SM100_TMEM_LOAD_16dp128b8xENS4_13SM90_TMA_LOADES1B_NS4_17SM75_U32x4_LDSM_NENS4_14SM90_TMA_STOREES1B_NS4_17SM90_U32x4_STSM_NENS4_39AutoVectorizingCopyWithAssumedAlignmentILi128EEEEEEvvEEEEvNT_6ParamsE --------------------------
	.section	.text._ZN7cutlass13device_kernelINS_4gemm6kernel13GemmUniversalIN4cute5tupleIJiiiiEEENS1_10collective13CollectiveMmaINS1_35MainloopSm100TmaUmmaWarpSpecializedILi2ELi2ELi4ENS5_IJNS4_1CILi2EEESB_NSA_ILi1EEEEEEEENS5_IJNSA_ILi64EEENSA_ILi256EEESF_EEENS_10tfloat32_tENS5_IJlSC_lEEESI_SJ_NS4_8TiledMMAINS4_8MMA_AtomIJNS4_17SM100_MMA_TF32_SSISI_SI_fLi64ELi256ELNS4_4UMMA5MajorE0ELSO_0ELNSN_7ScaleInE0ELSP_0EEEEEENS4_6LayoutINS5_IJSC_SC_SC_EEENS5_IJNSA_ILi0EEESU_SU_EEEEENS5_IJNS4_10UnderscoreESX_SX_EEEEENS4_23SM90_TMA_LOAD_MULTICASTENS4_14ComposedLayoutINS4_7SwizzleILi3ELi4ELi3EEENS4_18smem_ptr_flag_bitsILi32EEENSS_INS5_IJNSA_ILi8EEENSA_ILi32EEEEEENS5_IJS17_SC_EEEEEEEvNS4_8identityES10_S1B_vS1C_EENS_8epilogue10collective18CollectiveEpilogueINS1E_23Sm100TmaWarpSpecializedILi4ELi2ELi16ELb1ELb0EEEJSH_NS5_IJNSS_ISF_SC_EENSS_IS17_SC_EEEEESI_SJ_SI_SJ_NS1E_6fusion15FusionCallbacksIS1I_NS1M_17LinearCombinationISI_fSI_fLNS_15FloatRoundStyleE2EEESH_S1L_JEEENS4_5SM1004TMEM4LOAD26SM100_TMEM_LOAD_16dp128b8xENS4_13SM90_TMA_LOADES1B_NS4_17SM75_U32x4_LDSM_NENS4_14SM90_TMA_STOREES1B_NS4_17SM90_U32x4_STSM_NENS4_39AutoVectorizingCopyWithAssumedAlignmentILi128EEEEEEvvEEEEvNT_6ParamsE,"ax",@progbits
	.align	128
.text._ZN7cutlass13device_kernelINS_4gemm6kernel13GemmUniversalIN4cute5tupleIJiiiiEEENS1_10collective13CollectiveMmaINS1_35MainloopSm100TmaUmmaWarpSpecializedILi2ELi2ELi4ENS5_IJNS4_1CILi2EEESB_NSA_ILi1EEEEEEEENS5_IJNSA_ILi64EEENSA_ILi256EEESF_EEENS_10tfloat32_tENS5_IJlSC_lEEESI_SJ_NS4_8TiledMMAINS4_8MMA_AtomIJNS4_17SM100_MMA_TF32_SSISI_SI_fLi64ELi256ELNS4_4UMMA5MajorE0ELSO_0ELNSN_7ScaleInE0ELSP_0EEEEEENS4_6LayoutINS5_IJSC_SC_SC_EEENS5_IJNSA_ILi0EEESU_SU_EEEEENS5_IJNS4_10UnderscoreESX_SX_EEEEENS4_23SM90_TMA_LOAD_MULTICASTENS4_14ComposedLayoutINS4_7SwizzleILi3ELi4ELi3EEENS4_18smem_ptr_flag_bitsILi32EEENSS_INS5_IJNSA_ILi8EEENSA_ILi32EEEEEENS5_IJS17_SC_EEEEEEEvNS4_8identityES10_S1B_vS1C_EENS_8epilogue10collective18CollectiveEpilogueINS1E_23Sm100TmaWarpSpecializedILi4ELi2ELi16ELb1ELb0EEEJSH_NS5_IJNSS_ISF_SC_EENSS_IS17_SC_EEEEESI_SJ_SI_SJ_NS1E_6fusion15FusionCallbacksIS1I_NS1M_17LinearCombinationISI_fSI_fLNS_15FloatRoundStyleE2EEESH_S1L_JEEENS4_5SM1004TMEM4LOAD26SM100_TMEM_LOAD_16dp128b8xENS4_13SM90_TMA_LOADES1B_NS4_17SM75_U32x4_LDSM_NENS4_14SM90_TMA_STOREES1B_NS4_17SM90_U32x4_STSM_NENS4_39AutoVectorizingCopyWithAssumedAlignmentILi128EEEEEEvvEEEEvNT_6ParamsE:
        .type           _ZN7cutlass13device_kernelINS_4gemm6kernel13GemmUniversalIN4cute5tupleIJiiiiEEENS1_10collective13CollectiveMmaINS1_35MainloopSm100TmaUmmaWarpSpecializedILi2ELi2ELi4ENS5_IJNS4_1CILi2EEESB_NSA_ILi1EEEEEEEENS5_IJNSA_ILi64EEENSA_ILi256EEESF_EEENS_10tfloat32_tENS5_IJlSC_lEEESI_SJ_NS4_8TiledMMAINS4_8MMA_AtomIJNS4_17SM100_MMA_TF32_SSISI_SI_fLi64ELi256ELNS4_4UMMA5MajorE0ELSO_0ELNSN_7ScaleInE0ELSP_0EEEEEENS4_6LayoutINS5_IJSC_SC_SC_EEENS5_IJNSA_ILi0EEESU_SU_EEEEENS5_IJNS4_10UnderscoreESX_SX_EEEEENS4_23SM90_TMA_LOAD_MULTICASTENS4_14ComposedLayoutINS4_7SwizzleILi3ELi4ELi3EEENS4_18smem_ptr_flag_bitsILi32EEENSS_INS5_IJNSA_ILi8EEENSA_ILi32EEEEEENS5_IJS17_SC_EEEEEEEvNS4_8identityES10_S1B_vS1C_EENS_8epilogue10collective18CollectiveEpilogueINS1E_23Sm100TmaWarpSpecializedILi4ELi2ELi16ELb1ELb0EEEJSH_NS5_IJNSS_ISF_SC_EENSS_IS17_SC_EEEEESI_SJ_SI_SJ_NS1E_6fusion15FusionCallbacksIS1I_NS1M_17LinearCombinationISI_fSI_fLNS_15FloatRoundStyleE2EEESH_S1L_JEEENS4_5SM1004TMEM4LOAD26SM100_TMEM_LOAD_16dp128b8xENS4_13SM90_TMA_LOADES1B_NS4_17SM75_U32x4_LDSM_NENS4_14SM90_TMA_STOREES1B_NS4_17SM90_U32x4_STSM_NENS4_39AutoVectorizingCopyWithAssumedAlignmentILi128EEEEEEvvEEEEvNT_6ParamsE,@function
        .size           _ZN7cutlass13device_kernelINS_4gemm6kernel13GemmUniversalIN4cute5tupleIJiiiiEEENS1_10collective13CollectiveMmaINS1_35MainloopSm100TmaUmmaWarpSpecializedILi2ELi2ELi4ENS5_IJNS4_1CILi2EEESB_NSA_ILi1EEEEEEEENS5_IJNSA_ILi64EEENSA_ILi256EEESF_EEENS_10tfloat32_tENS5_IJlSC_lEEESI_SJ_NS4_8TiledMMAINS4_8MMA_AtomIJNS4_17SM100_MMA_TF32_SSISI_SI_fLi64ELi256ELNS4_4UMMA5MajorE0ELSO_0ELNSN_7ScaleInE0ELSP_0EEEEEENS4_6LayoutINS5_IJSC_SC_SC_EEENS5_IJNSA_ILi0EEESU_SU_EEEEENS5_IJNS4_10UnderscoreESX_SX_EEEEENS4_23SM90_TMA_LOAD_MULTICASTENS4_14ComposedLayoutINS4_7SwizzleILi3ELi4ELi3EEENS4_18smem_ptr_flag_bitsILi32EEENSS_INS5_IJNSA_ILi8EEENSA_ILi32EEEEEENS5_IJS17_SC_EEEEEEEvNS4_8identityES10_S1B_vS1C_EENS_8epilogue10collective18CollectiveEpilogueINS1E_23Sm100TmaWarpSpecializedILi4ELi2ELi16ELb1ELb0EEEJSH_NS5_IJNSS_ISF_SC_EENSS_IS17_SC_EEEEESI_SJ_SI_SJ_NS1E_6fusion15FusionCallbacksIS1I_NS1M_17LinearCombinationISI_fSI_fLNS_15FloatRoundStyleE2EEESH_S1L_JEEENS4_5SM1004TMEM4LOAD26SM100_TMEM_LOAD_16dp128b8xENS4_13SM90_TMA_LOADES1B_NS4_17SM75_U32x4_LDSM_NENS4_14SM90_TMA_STOREES1B_NS4_17SM90_U32x4_STSM_NENS4_39AutoVectorizingCopyWithAssumedAlignmentILi128EEEEEEvvEEEEvNT_6ParamsE,(.L_x_225 - _ZN7cutlass13device_kernelINS_4gemm6kernel13GemmUniversalIN4cute5tupleIJiiiiEEENS1_10collective13CollectiveMmaINS1_35MainloopSm100TmaUmmaWarpSpecializedILi2ELi2ELi4ENS5_IJNS4_1CILi2EEESB_NSA_ILi1EEEEEEEENS5_IJNSA_ILi64EEENSA_ILi256EEESF_EEENS_10tfloat32_tENS5_IJlSC_lEEESI_SJ_NS4_8TiledMMAINS4_8MMA_AtomIJNS4_17SM100_MMA_TF32_SSISI_SI_fLi64ELi256ELNS4_4UMMA5MajorE0ELSO_0ELNSN_7ScaleInE0ELSP_0EEEEEENS4_6LayoutINS5_IJSC_SC_SC_EEENS5_IJNSA_ILi0EEESU_SU_EEEEENS5_IJNS4_10UnderscoreESX_SX_EEEEENS4_23SM90_TMA_LOAD_MULTICASTENS4_14ComposedLayoutINS4_7SwizzleILi3ELi4ELi3EEENS4_18smem_ptr_flag_bitsILi32EEENSS_INS5_IJNSA_ILi8EEENSA_ILi32EEEEEENS5_IJS17_SC_EEEEEEEvNS4_8identityES10_S1B_vS1C_EENS_8epilogue10collective18CollectiveEpilogueINS1E_23Sm100TmaWarpSpecializedILi4ELi2ELi16ELb1ELb0EEEJSH_NS5_IJNSS_ISF_SC_EENSS_IS17_SC_EEEEESI_SJ_SI_SJ_NS1E_6fusion15FusionCallbacksIS1I_NS1M_17LinearCombinationISI_fSI_fLNS_15FloatRoundStyleE2EEESH_S1L_JEEENS4_5SM1004TMEM4LOAD26SM100_TMEM_LOAD_16dp128b8xENS4_13SM90_TMA_LOADES1B_NS4_17SM75_U32x4_LDSM_NENS4_14SM90_TMA_STOREES1B_NS4_17SM90_U32x4_STSM_NENS4_39AutoVectorizingCopyWithAssumedAlignmentILi128EEEEEEvvEEEEvNT_6ParamsE)
        .other          _ZN7cutlass13device_kernelINS_4gemm6kernel13GemmUniversalIN4cute5tupleIJiiiiEEENS1_10collective13CollectiveMmaINS1_35MainloopSm100TmaUmmaWarpSpecializedILi2ELi2ELi4ENS5_IJNS4_1CILi2EEESB_NSA_ILi1EEEEEEEENS5_IJNSA_ILi64EEENSA_ILi256EEESF_EEENS_10tfloat32_tENS5_IJlSC_lEEESI_SJ_NS4_8TiledMMAINS4_8MMA_AtomIJNS4_17SM100_MMA_TF32_SSISI_SI_fLi64ELi256ELNS4_4UMMA5MajorE0ELSO_0ELNSN_7ScaleInE0ELSP_0EEEEEENS4_6LayoutINS5_IJSC_SC_SC_EEENS5_IJNSA_ILi0EEESU_SU_EEEEENS5_IJNS4_10UnderscoreESX_SX_EEEEENS4_23SM90_TMA_LOAD_MULTICASTENS4_14ComposedLayoutINS4_7SwizzleILi3ELi4ELi3EEENS4_18smem_ptr_flag_bitsILi32EEENSS_INS5_IJNSA_ILi8EEENSA_ILi32EEEEEENS5_IJS17_SC_EEEEEEEvNS4_8identityES10_S1B_vS1C_EENS_8epilogue10collective18CollectiveEpilogueINS1E_23Sm100TmaWarpSpecializedILi4ELi2ELi16ELb1ELb0EEEJSH_NS5_IJNSS_ISF_SC_EENSS_IS17_SC_EEEEESI_SJ_SI_SJ_NS1E_6fusion15FusionCallbacksIS1I_NS1M_17LinearCombinationISI_fSI_fLNS_15FloatRoundStyleE2EEESH_S1L_JEEENS4_5SM1004TMEM4LOAD26SM100_TMEM_LOAD_16dp128b8xENS4_13SM90_TMA_LOADES1B_NS4_17SM75_U32x4_LDSM_NENS4_14SM90_TMA_STOREES1B_NS4_17SM90_U32x4_STSM_NENS4_39AutoVectorizingCopyWithAssumedAlignmentILi128EEEEEEvvEEEEvNT_6ParamsE,@"STO_CUDA_ENTRY STV_DEFAULT"
_ZN7cutlass13device_kernelINS_4gemm6kernel13GemmUniversalIN4cute5tupleIJiiiiEEENS1_10collective13CollectiveMmaINS1_35MainloopSm100TmaUmmaWarpSpecializedILi2ELi2ELi4ENS5_IJNS4_1CILi2EEESB_NSA_ILi1EEEEEEEENS5_IJNSA_ILi64EEENSA_ILi256EEESF_EEENS_10tfloat32_tENS5_IJlSC_lEEESI_SJ_NS4_8TiledMMAINS4_8MMA_AtomIJNS4_17SM100_MMA_TF32_SSISI_SI_fLi64ELi256ELNS4_4UMMA5MajorE0ELSO_0ELNSN_7ScaleInE0ELSP_0EEEEEENS4_6LayoutINS5_IJSC_SC_SC_EEENS5_IJNSA_ILi0EEESU_SU_EEEEENS5_IJNS4_10UnderscoreESX_SX_EEEEENS4_23SM90_TMA_LOAD_MULTICASTENS4_14ComposedLayoutINS4_7SwizzleILi3ELi4ELi3EEENS4_18smem_ptr_flag_bitsILi32EEENSS_INS5_IJNSA_ILi8EEENSA_ILi32EEEEEENS5_IJS17_SC_EEEEEEEvNS4_8identityES10_S1B_vS1C_EENS_8epilogue10collective18CollectiveEpilogueINS1E_23Sm100TmaWarpSpecializedILi4ELi2ELi16ELb1ELb0EEEJSH_NS5_IJNSS_ISF_SC_EENSS_IS17_SC_EEEEESI_SJ_SI_SJ_NS1E_6fusion15FusionCallbacksIS1I_NS1M_17LinearCombinationISI_fSI_fLNS_15FloatRoundStyleE2EEESH_S1L_JEEENS4_5SM1004TMEM4LOAD26SM100_TMEM_LOAD_16dp128b8xENS4_13SM90_TMA_LOADES1B_NS4_17SM75_U32x4_LDSM_NENS4_14SM90_TMA_STOREES1B_NS4_17SM90_U32x4_STSM_NENS4_39AutoVectorizingCopyWithAssumedAlignmentILi128EEEEEEvvEEEEvNT_6ParamsE:
[----:B------:R-:W1:Y:S01]  /*0000*/  LDC R1, c[0x0][0x37c] ;  /* 0x0000df00ff017b82 */ /* 0x000e620000000800 */
[----:B------:R-:W2:Y:S01]  /*0010*/  S2R R69, SR_TID.X ;  /* 0x0000000000457919 */ /* 0x000ea20000002100 */
[----:B------:R-:W3:Y:S01]  /*0020*/  LDCU.64 UR8, c[0x0][0x890] ;  /* 0x00011200ff0877ac */ /* 0x000ee20008000a00 */
[----:B------:R-:W-:Y:S02]  /*0030*/  PRMT R57, RZ, 0x7610, R57 ;  /* 0x00007610ff397816 */ /* 0x000fe40000000039 */
[----:B------:R-:W-:Y:S01]  /*0040*/  ELECT P4, URZ, PT ;  /* 0x0000000000ff782f */ /* 0x000fe20003880000 */
[----:B---3--:R-:W-:-:S04]  /*0050*/  UISETP.NE.U32.AND UP0, UPT, UR8, URZ, UPT ;  /* 0x000000ff0800728c */ /* 0x008fc8000bf05070 */
[----:B------:R-:W-:Y:S01]  /*0060*/  UISETP.NE.AND.EX UP0, UPT, UR9, URZ, UPT, UP0 ;  /* 0x000000ff0900728c */ /* 0x000fe2000bf05300 */
[----:B--2---:R-:W-:-:S05]  /*0070*/  SHF.R.U32.HI R58, RZ, 0x5, R69 ;  /* 0x00000005ff3a7819 */ /* 0x004fca0000011645 */
[----:B------:R-:W2:Y:S02]  /*0080*/  SHFL.IDX PT, R0, R58, RZ, 0x1f ;  /* 0x00001fff3a007589 */ /* 0x000ea400000e0000 */
[----:B--2---:R-:W-:Y:S01]  /*0090*/  R2UR UR17, R0 ;  /* 0x00000000001172ca */ /* 0x004fe200000e0000 */
[----:B-1----:R-:W-:-:S14]  /*00a0*/  BRA.U UP0, `(.L_x_0) ;  /* 0x0000000100307547 */ /* 0x002fdc000b800000 */
[----:B------:R-:W1:Y:S02]  /*00b0*/  LDCU.64 UR4, c[0x0][0x888] ;  /* 0x00011100ff0477ac */ /* 0x000e640008000a00 */
[----:B-1----:R-:W-:-:S04]  /*00c0*/  UISETP.NE.U32.AND UP0, UPT, UR4, URZ, UPT ;  /* 0x000000ff0400728c */ /* 0x002fc8000bf05070 */
[----:B------:R-:W-:-:S09]  /*00d0*/  UISETP.NE.AND.EX UP0, UPT, UR5, URZ, UPT, UP0 ;  /* 0x000000ff0500728c */ /* 0x000fd2000bf05300 */
[----:B------:R-:W-:Y:S05]  /*00e0*/  BRA.U !UP0, `(.L_x_1) ;  /* 0x0000000108147547 */ /* 0x000fea000b800000 */
[----:B------:R-:W1:Y:S01]  /*00f0*/  LDC.64 R2, c[0x0][0x888] ;  /* 0x00022200ff027b82 */ /* 0x000e620000000a00 */
[----:B------:R-:W1:Y:S02]  /*0100*/  LDCU.64 UR4, c[0x0][0x358] ;  /* 0x00006b00ff0477ac */ /* 0x000e640008000a00 */
[----:B-1----:R1:W5:Y:S01]  /*0110*/  LDG.E R27, desc[UR4][R2.64] ;  /* 0x00000004021b7981 */ /* 0x002362000c1e1900 */
[----:B------:R-:W-:Y:S01]  /*0120*/  HFMA2 R57, -RZ, RZ, 0, 5.9604644775390625e-08 ;  /* 0x00000001ff397431 */ /* 0x000fe200000001ff */
[----:B------:R-:W-:Y:S05]  /*0130*/  BRA `(.L_x_0) ;  /* 0x00000000000c7947 */ /* 0x000fea0003800000 */
.L_x_1:
[----:B------:R-:W1:Y:S01]  /*0140*/  LDCU UR4, c[0x0][0x880] ;  /* 0x00011000ff0477ac */ /* 0x000e620008000800 */
[----:B------:R-:W-:Y:S01]  /*0150*/  HFMA2 R57, -RZ, RZ, 0, 5.9604644775390625e-08 ;  /* 0x00000001ff397431 */ /* 0x000fe200000001ff */
[----:B-1----:R-:W-:-:S07]  /*0160*/  MOV R27, UR4 ;  /* 0x00000004001b7c02 */ /* 0x002fce0008000f00 */
.L_x_0:
[----:B------:R-:W2:Y:S02]  /*0170*/  LDCU.64 UR4, c[0x0][0x8b0] ;  /* 0x00011600ff0477ac */ /* 0x000ea40008000a00 */
[----:B--2---:R-:W-:-:S04]  /*0180*/  UISETP.NE.U32.AND UP0, UPT, UR4, URZ, UPT ;  /* 0x000000ff0400728c */ /* 0x004fc8000bf05070 */
[----:B------:R-:W-:-:S09]  /*0190*/  UISETP.NE.AND.EX UP0, UPT, UR5, URZ, UPT, UP0 ;  /* 0x000000ff0500728c */ /* 0x000fd2000bf05300 */
[----:B------:R-:W-:Y:S05]  /*01a0*/  BRA.U UP0, `(.L_x_2) ;  /* 0x0000000100287547 */ /* 0x000fea000b800000 */
[----:B------:R-:W2:Y:S02]  /*01b0*/  LDCU.64 UR4, c[0x0][0x8a8] ;  /* 0x00011500ff0477ac */ /* 0x000ea40008000a00 */
[----:B--2---:R-:W-:-:S04]  /*01c0*/  UISETP.NE.U32.AND UP0, UPT, UR4, URZ, UPT ;  /* 0x000000ff0400728c */ /* 0x004fc8000bf05070 */
[----:B------:R-:W-:-:S09]  /*01d0*/  UISETP.NE.AND.EX UP0, UPT, UR5, URZ, UPT, UP0 ;  /* 0x000000ff0500728c */ /* 0x000fd2000bf05300 */
[----:B------:R-:W-:Y:S05]  /*01e0*/  BRA.U !UP0, `(.L_x_3) ;  /* 0x0000000108107547 */ /* 0x000fea000b800000 */
[----:B------:R-:W2:Y:S01]  /*01f0*/  LDC.64 R24, c[0x0][0x8a8] ;  /* 0x00022a00ff187b82 */ /* 0x000ea20000000a00 */
[----:B------:R-:W2:Y:S02]  /*0200*/  LDCU.64 UR4, c[0x0][0x358] ;  /* 0x00006b00ff0477ac */ /* 0x000ea40008000a00 */
[----:B--2---:R2:W5:Y:S01]  /*0210*/  LDG.E R24, desc[UR4][R24.64] ;  /* 0x0000000418187981 */ /* 0x004562000c1e1900 */
[----:B------:R-:W-:Y:S05]  /*0220*/  BRA `(.L_x_2) ;  /* 0x0000000000087947 */ /* 0x000fea0003800000 */
.L_x_3:
[----:B------:R-:W2:Y:S02]  /*0230*/  LDCU UR4, c[0x0][0x8a0] ;  /* 0x00011400ff0477ac */ /* 0x000ea40008000800 */
[----:B--2---:R-:W-:Y:S02]  /*0240*/  MOV R24, UR4 ;  /* 0x0000000400187c02 */ /* 0x004fe40008000f00 */
.L_x_2:
[----:B------:R-:W-:Y:S01]  /*0250*/  IMAD.U32 R0, RZ, RZ, UR17 ;  /* 0x00000011ff007e24 */ /* 0x000fe2000f8e00ff */
[----:B------:R-:W-:Y:S04]  /*0260*/  BSSY.RECONVERGENT B0, `(.L_x_4) ;  /* 0x000000c000007945 */ /* 0x000fe80003800200 */
[C---:B------:R-:W-:Y:S02]  /*0270*/  ISETP.NE.OR P1, PT, R0.reuse, 0x1, !P4 ;  /* 0x000000010000780c */ /* 0x040fe40006725670 */
[----:B------:R-:W-:-:S11]  /*0280*/  ISETP.NE.OR P0, PT, R0, 0x3, !P4 ;  /* 0x000000030000780c */ /* 0x000fd60006705670 */
[----:B------:R-:W-:Y:S05]  /*0290*/  @P1 BRA `(.L_x_5) ;  /* 0x0000000000201947 */ /* 0x000fea0003800000 */
[----:B------:R-:W3:Y:S02]  /*02a0*/  LDCU.64 UR4, c[0x0][0x348] ;  /* 0x00006900ff0477ac */ /* 0x000ee40008000a00 */
[----:B---3--:R-:W-:Y:S02]  /*02b0*/  UIADD3 UR6, UP1, UPT, UR4, 0x80, URZ ;  /* 0x0000008004067890 */ /* 0x008fe4000ff3e0ff */
[----:B------:R-:W-:Y:S02]  /*02c0*/  UIADD3 UR4, UP0, UPT, UR4, 0x180, URZ ;  /* 0x0000018004047890 */ /* 0x000fe4000ff1e0ff */
[----:B------:R-:W-:Y:S02]  /*02d0*/  UIADD3.X UR7, UPT, UPT, URZ, UR5, URZ, UP1, !UPT ;  /* 0x00000005ff077290 */ /* 0x000fe40008ffe4ff */
[----:B------:R-:W-:-:S07]  /*02e0*/  UIADD3.X UR5, UPT, UPT, URZ, UR5, URZ, UP0, !UPT ;  /* 0x00000005ff057290 */ /* 0x000fce00087fe4ff */
[----:B------:R3:W-:Y:S02]  /*02f0*/  UTMACCTL.PF [UR6] ;  /* 0x00000000060079b9 */ /* 0x0007e40008040000 */
[----:B------:R3:W-:Y:S02]  /*0300*/  UTMACCTL.PF [UR4] ;  /* 0x00000000040079b9 */ /* 0x0007e40008040000 */
[----:B---3--:R-:W-:Y:S01]  /*0310*/  NOP ;  /* 0x0000000000007918 */ /* 0x008fe20000000000 */
.L_x_5:
[----:B------:R-:W-:Y:S05]  /*0320*/  BSYNC.RECONVERGENT B0 ;  /* 0x0000000000007941 */ /* 0x000fea0003800200 */
.L_x_4:
[----:B------:R-:W-:Y:S04]  /*0330*/  BSSY.RECONVERGENT B0, `(.L_x_6) ;  /* 0x000000a000007945 */ /* 0x000fe80003800200 */
        /* <DEDUP_REMOVED lines=9> */
.L_x_7:
[----:B------:R-:W-:Y:S05]  /*03d0*/  BSYNC.RECONVERGENT B0 ;  /* 0x0000000000007941 */ /* 0x000fea0003800200 */
.L_x_6:
[----:B------:R-:W3:Y:S01]  /*03e0*/  LDCU.64 UR4, c[0x0][0x888] ;  /* 0x00011100ff0477ac */ /* 0x000ee20008000a00 */
[----:B------:R-:W-:Y:S02]  /*03f0*/  UISETP.EQ.U32.AND UP1, UPT, UR8, URZ, UPT ;  /* 0x000000ff0800728c */ /* 0x000fe4000bf22070 */
[----:B------:R-:W-:Y:S02]  /*0400*/  UPLOP3.LUT UP3, UPT, UPT, UPT, UPT, 0x80, 0x8 ;  /* 0x000000000008789c */ /* 0x000fe40003f6f070 */
[----:B---3--:R-:W-:-:S04]  /*0410*/  UISETP.NE.U32.AND UP0, UPT, UR4, URZ, UPT ;  /* 0x000000ff0400728c */ /* 0x008fc8000bf05070 */
[----:B------:R-:W-:-:S04]  /*0420*/  UISETP.NE.AND.EX UP0, UPT, UR5, URZ, UPT, UP0 ;  /* 0x000000ff0500728c */ /* 0x000fc8000bf05300 */
[----:B------:R-:W-:-:S04]  /*0430*/  UISETP.EQ.OR.EX UP2, UPT, UR9, URZ, !UP0, UP1 ;  /* 0x000000ff0900728c */ /* 0x000fc8000c742710 */
[----:B------:R-:W-:-:S06]  /*0440*/  UP2UR UR4, UPR, URZ, 0x4 ;  /* 0x00000004ff047883 */ /* 0x000fcc0008000000 */
[----:B------:R-:W-:Y:S01]  /*0450*/  MOV R61, UR4 ;  /* 0x00000004003d7c02 */ /* 0x000fe20008000f00 */
[----:B------:R-:W-:Y:S06]  /*0460*/  BRA.U !UP2, `(.L_x_8) ;  /* 0x000000010a207547 */ /* 0x000fec000b800000 */
[----:B------:R-:W-:Y:S01]  /*0470*/  UISETP.NE.U32.AND UP1, UPT, UR8, URZ, UPT ;  /* 0x000000ff0800728c */ /* 0x000fe2000bf25070 */
[----:B-----5:R-:W-:Y:S01]  /*0480*/  FSETP.NEU.AND P0, PT, R27, RZ, PT ;  /* 0x000000ff1b00720b */ /* 0x020fe20003f0d000 */
[----:B------:R-:W-:Y:S02]  /*0490*/  USEL UR4, URZ, 0xffffffff, UP0 ;  /* 0xffffffffff047887 */ /* 0x000fe40008000000 */
[----:B------:R-:W-:-:S10]  /*04a0*/  UISETP.NE.AND.EX UP1, UPT, UR9, URZ, UPT, UP1 ;  /* 0x000000ff0900728c */ /* 0x000fd4000bf25310 */
[----:B------:R-:W-:Y:S01]  /*04b0*/  VOTEU.ANY UP0, P0 ;  /* 0x0000000000ff7886 */ /* 0x000fe20000000100 */
[----:B------:R-:W-:-:S04]  /*04c0*/  @!UP1 USEL UR4, URZ, 0xffffffff, UP0 ;  /* 0xffffffffff049887 */ /* 0x000fc80008000000 */
[----:B------:R-:W-:-:S04]  /*04d0*/  ULOP3.LUT UR4, UR4, 0x1, URZ, 0xc0, !UPT ;  /* 0x0000000104047892 */ /* 0x000fc8000f8ec0ff */
[----:B------:R-:W-:-:S11]  /*04e0*/  UISETP.NE.U32.AND UP3, UPT, UR4, 0x1, UPT ;  /* 0x000000010400788c */ /* 0x000fd6000bf65070 */
.L_x_8:
[----:B-1----:R-:W1:Y:S01]  /*04f0*/  SHFL.IDX PT, R2, R58, RZ, 0x1f ;  /* 0x00001fff3a027589 */ /* 0x002e6200000e0000 */
[----:B------:R-:W-:-:S04]  /*0500*/  UISETP.NE.AND UP0, UPT, UR17, 0x2, UPT ;  /* 0x000000021100788c */ /* 0x000fc8000bf05270 */
[----:B------:R-:W-:Y:S01]  /*0510*/  USEL UR54, URZ, 0x1, UP0 ;  /* 0x00000001ff367887 */ /* 0x000fe20008000000 */
[----:B-1----:R-:W-:-:S13]  /*0520*/  ISETP.NE.AND P0, PT, R2, RZ, PT ;  /* 0x000000ff0200720c */ /* 0x002fda0003f05270 */
[----:B------:R-:W-:Y:S05]  /*0530*/  @P0 BRA `(.L_x_9) ;  /* 0x0000000000480947 */ /* 0x000fea0003800000 */
[----:B------:R-:W1:Y:S01]  /*0540*/  S2UR UR4, SR_CgaCtaId ;  /* 0x00000000000479c3 */ /* 0x000e620000008800 */
[----:B------:R-:W-:Y:S01]  /*0550*/  UMOV UR5, 0x400 ;  /* 0x0000040000057882 */ /* 0x000fe20000000000 */
[----:B------:R-:W-:Y:S01]  /*0560*/  UMOV UR8, 0x1 ;  /* 0x0000000100087882 */ /* 0x000fe20000000000 */
[----:B------:R-:W-:Y:S01]  /*0570*/  UMOV UR6, 0x3 ;  /* 0x0000000300067882 */ /* 0x000fe20000000000 */
[----:B------:R-:W-:-:S04]  /*0580*/  UIADD3 UR8, UPT, UPT, -UR8, 0x100000, URZ ;  /* 0x0010000008087890 */ /* 0x000fc8000fffe1ff */
[----:B------:R-:W-:Y:S02]  /*0590*/  USHF.L.U32 UR9, UR8, 0xb, URZ ;  /* 0x0000000b08097899 */ /* 0x000fe400080006ff */
[----:B------:R-:W-:Y:S02]  /*05a0*/  USHF.L.U32 UR8, UR8, 0x1, URZ ;  /* 0x0000000108087899 */ /* 0x000fe400080006ff */
[----:B------:R-:W-:-:S04]  /*05b0*/  UIADD3 UR6, UPT, UPT, -UR6, 0x100000, URZ ;  /* 0x0010000006067890 */ /* 0x000fc8000fffe1ff */
[----:B------:R-:W-:Y:S02]  /*05c0*/  USHF.L.U32 UR7, UR6, 0xb, URZ ;  /* 0x0000000b06077899 */ /* 0x000fe400080006ff */
[----:B------:R-:W-:Y:S01]  /*05d0*/  USHF.L.U32 UR6, UR6, 0x1, URZ ;  /* 0x0000000106067899 */ /* 0x000fe200080006ff */
[----:B------:R-:W-:Y:S01]  /*05e0*/  ELECT P0, URZ, PT ;  /* 0x0000000000ff782f */ /* 0x000fe20003800000 */
[----:B-1----:R-:W-:Y:S01]  /*05f0*/  ULEA UR4, UR4, UR5, 0x18 ;  /* 0x0000000504047291 */ /* 0x002fe2000f8ec0ff */
[----:B------:R-:W1:Y:S11]  /*0600*/  FENCE.VIEW.ASYNC.S ;  /* 0x00000000000073c6 */ /* 0x000e760000000000 */
[----:B-1----:R1:W3:Y:S01]  /*0610*/  SYNCS.EXCH.64 URZ, [UR4], UR8 ;  /* 0x0000000804ff75b2 */ /* 0x0022e20008000100 */
[----:B------:R1:W4:Y:S01]  /*0620*/  SYNCS.EXCH.64 URZ, [UR4+0x10], UR6 ;  /* 0x0000100604ff75b2 */ /* 0x0003220008000100 */
[----:B------:R1:W1:Y:S01]  /*0630*/  SYNCS.EXCH.64 URZ, [UR4+0x8], UR8 ;  /* 0x0000080804ff75b2 */ /* 0x0002620008000100 */
[----:B------:R1:W1:Y:S01]  /*0640*/  SYNCS.EXCH.64 URZ, [UR4+0x18], UR6 ;  /* 0x0000180604ff75b2 */ /* 0x0002620008000100 */
[----:B------:R-:W-:Y:S01]  /*0650*/  NOP ;  /* 0x0000000000007918 */ /* 0x000fe20000000000 */
.L_x_9:
[----:B------:R-:W2:Y:S01]  /*0660*/  SHFL.IDX PT, R2, R58, RZ, 0x1f ;  /* 0x00001fff3a027589 */ /* 0x000ea200000e0000 */
[----:B------:R-:W-:Y:S01]  /*0670*/  NOP ;  /* 0x0000000000007918 */ /* 0x000fe20000000000 */
[----:B--2---:R-:W-:-:S13]  /*0680*/  ISETP.NE.AND P0, PT, R2, 0x1, PT ;  /* 0x000000010200780c */ /* 0x004fda0003f05270 */
[----:B------:R-:W-:Y:S05]  /*0690*/  @P0 BRA `(.L_x_10) ;  /* 0x0000000000580947 */ /* 0x000fea0003800000 */
[----:B-1----:R-:W1:Y:S01]  /*06a0*/  S2UR UR4, SR_CgaCtaId ;  /* 0x00000000000479c3 */ /* 0x002e620000008800 */
        /* <DEDUP_REMOVED lines=12> */
[----:B-1----:R2:W1:Y:S01]  /*0770*/  SYNCS.EXCH.64 URZ, [UR4+0x20], UR8 ;  /* 0x0000200804ff75b2 */ /* 0x0024620008000100 */
[----:B------:R2:W1:Y:S01]  /*0780*/  SYNCS.EXCH.64 URZ, [UR4+0x40], UR6 ;  /* 0x0000400604ff75b2 */ /* 0x0004620008000100 */
[----:B------:R2:W1:Y:S01]  /*0790*/  SYNCS.EXCH.64 URZ, [UR4+0x28], UR8 ;  /* 0x0000280804ff75b2 */ /* 0x0004620008000100 */
[----:B------:R2:W1:Y:S01]  /*07a0*/  SYNCS.EXCH.64 URZ, [UR4+0x48], UR6 ;  /* 0x0000480604ff75b2 */ /* 0x0004620008000100 */
[----:B------:R2:W1:Y:S01]  /*07b0*/  SYNCS.EXCH.64 URZ, [UR4+0x30], UR8 ;  /* 0x0000300804ff75b2 */ /* 0x0004620008000100 */
[----:B------:R2:W1:Y:S01]  /*07c0*/  SYNCS.EXCH.64 URZ, [UR4+0x50], UR6 ;  /* 0x0000500604ff75b2 */ /* 0x0004620008000100 */
[----:B------:R2:W1:Y:S01]  /*07d0*/  SYNCS.EXCH.64 URZ, [UR4+0x38], UR8 ;  /* 0x0000380804ff75b2 */ /* 0x0004620008000100 */
[----:B------:R2:W1:Y:S02]  /*07e0*/  SYNCS.EXCH.64 URZ, [UR4+0x58], UR6 ;  /* 0x0000580604ff75b2 */ /* 0x0004640008000100 */
[----:B--2---:R-:W-:Y:S01]  /*07f0*/  NOP ;  /* 0x0000000000007918 */ /* 0x004fe20000000000 */
.L_x_10:
[----:B------:R-:W2:Y:S01]  /*0800*/  SHFL.IDX PT, R2, R58, RZ, 0x1f ;  /* 0x00001fff3a027589 */ /* 0x000ea200000e0000 */
[----:B------:R-:W-:Y:S01]  /*0810*/  NOP ;  /* 0x0000000000007918 */ /* 0x000fe20000000000 */
[----:B--2---:R-:W-:-:S13]  /*0820*/  ISETP.NE.AND P0, PT, R2, 0x3, PT ;  /* 0x000000030200780c */ /* 0x004fda0003f05270 */
[----:B------:R-:W-:Y:S05]  /*0830*/  @P0 BRA `(.L_x_11) ;  /* 0x0000000000300947 */ /* 0x000fea0003800000 */
[----:B-1----:R-:W1:Y:S01]  /*0840*/  S2UR UR4, SR_CgaCtaId ;  /* 0x00000000000479c3 */ /* 0x002e620000008800 */
[----:B------:R-:W-:Y:S01]  /*0850*/  UMOV UR6, 0x400 ;  /* 0x0000040000067882 */ /* 0x000fe20000000000 */
[----:B------:R-:W-:Y:S01]  /*0860*/  UMOV UR5, 0x20 ;  /* 0x0000002000057882 */ /* 0x000fe20000000000 */
[----:B------:R-:W-:Y:S01]  /*0870*/  ELECT P0, URZ, PT ;  /* 0x0000000000ff782f */ /* 0x000fe20003800000 */
[----:B-1----:R-:W-:Y:S02]  /*0880*/  ULEA UR6, UR4, UR6, 0x18 ;  /* 0x0000000604067291 */ /* 0x002fe4000f8ec0ff */
[----:B------:R-:W-:-:S04]  /*0890*/  UIADD3 UR4, UPT, UPT, -UR5, 0x100000, URZ ;  /* 0x0010000005047890 */ /* 0x000fc8000fffe1ff */
[----:B------:R-:W-:Y:S02]  /*08a0*/  USHF.L.U32 UR5, UR4, 0xb, URZ ;  /* 0x0000000b04057899 */ /* 0x000fe400080006ff */
[----:B------:R-:W-:Y:S01]  /*08b0*/  USHF.L.U32 UR4, UR4, 0x1, URZ ;  /* 0x0000000104047899 */ /* 0x000fe200080006ff */
[----:B------:R-:W1:Y:S11]  /*08c0*/  FENCE.VIEW.ASYNC.S ;  /* 0x00000000000073c6 */ /* 0x000e760000000000 */
[----:B-1----:R2:W1:Y:S01]  /*08d0*/  SYNCS.EXCH.64 URZ, [UR6+0x60], UR4 ;  /* 0x0000600406ff75b2 */ /* 0x0024620008000100 */
[----:B------:R2:W1:Y:S02]  /*08e0*/  SYNCS.EXCH.64 URZ, [UR6+0x68], UR4 ;  /* 0x0000680406ff75b2 */ /* 0x0004640008000100 */
[----:B--2---:R-:W-:Y:S01]  /*08f0*/  NOP ;  /* 0x0000000000007918 */ /* 0x004fe20000000000 */
.L_x_11:
[----:B------:R-:W2:Y:S01]  /*0900*/  SHFL.IDX PT, R2, R58, RZ, 0x1f ;  /* 0x00001fff3a027589 */ /* 0x000ea200000e0000 */
[----:B------:R-:W-:Y:S01]  /*0910*/  NOP ;  /* 0x0000000000007918 */ /* 0x000fe20000000000 */
[----:B--2---:R-:W-:-:S13]  /*0920*/  ISETP.NE.AND P0, PT, R2, 0x4, PT ;  /* 0x000000040200780c */ /* 0x004fda0003f05270 */
[----:B------:R-:W-:Y:S05]  /*0930*/  @P0 BRA `(.L_x_12) ;  /* 0x00000000004c0947 */ /* 0x000fea0003800000 */
[----:B-1----:R-:W1:Y:S01]  /*0940*/  S2UR UR6, SR_CgaCtaId ;  /* 0x00000000000679c3 */ /* 0x002e620000008800 */
[----:B------:R-:W-:Y:S01]  /*0950*/  UMOV UR4, 0x3a0 ;  /* 0x000003a000047882 */ /* 0x000fe20000000000 */
[----:B------:R-:W-:Y:S01]  /*0960*/  UMOV UR5, 0x400 ;  /* 0x0000040000057882 */ /* 0x000fe20000000000 */
[----:B------:R-:W-:Y:S01]  /*0970*/  USEL UR4, UR4, 0x320, UP3 ;  /* 0x0000032004047887 */ /* 0x000fe20009800000 */
[----:B------:R-:W-:Y:S01]  /*0980*/  UMOV UR8, 0x1 ;  /* 0x0000000100087882 */ /* 0x000fe20000000000 */
[----:B------:R-:W-:Y:S01]  /*0990*/  ELECT P0, URZ, PT ;  /* 0x0000000000ff782f */ /* 0x000fe20003800000 */
[----:B------:R-:W-:-:S04]  /*09a0*/  UIADD3 UR8, UPT, UPT, -UR8, 0x100000, URZ ;  /* 0x0010000008087890 */ /* 0x000fc8000fffe1ff */
[----:B------:R-:W-:Y:S02]  /*09b0*/  USHF.L.U32 UR9, UR8, 0xb, URZ ;  /* 0x0000000b08097899 */ /* 0x000fe400080006ff */
[----:B------:R-:W-:Y:S02]  /*09c0*/  USHF.L.U32 UR8, UR8, 0x1, URZ ;  /* 0x0000000108087899 */ /* 0x000fe400080006ff */
[----:B-1----:R-:W-:Y:S02]  /*09d0*/  ULEA UR6, UR6, UR5, 0x18 ;  /* 0x0000000506067291 */ /* 0x002fe4000f8ec0ff */
[----:B------:R-:W-:-:S04]  /*09e0*/  UIADD3 UR4, UPT, UPT, -UR4, 0x100000, URZ ;  /* 0x0010000004047890 */ /* 0x000fc8000fffe1ff */
[----:B------:R-:W-:Y:S02]  /*09f0*/  USHF.L.U32 UR5, UR4, 0xb, URZ ;  /* 0x0000000b04057899 */ /* 0x000fe400080006ff */
[----:B------:R-:W-:Y:S01]  /*0a00*/  USHF.L.U32 UR4, UR4, 0x1, URZ ;  /* 0x0000000104047899 */ /* 0x000fe200080006ff */
[----:B------:R-:W1:Y:S03]  /*0a10*/  FENCE.VIEW.ASYNC.S ;  /* 0x00000000000073c6 */ /* 0x000e660000000000 */
[----:B-1----:R2:W1:Y:S08]  /*0a20*/  SYNCS.EXCH.64 URZ, [UR6+0x70], UR8 ;  /* 0x0000700806ff75b2 */ /* 0x0024700008000100 */
[----:B------:R2:W1:Y:S01]  /*0a30*/  SYNCS.EXCH.64 URZ, [UR6+0x80], UR4 ;  /* 0x0000800406ff75b2 */ /* 0x0004620008000100 */
[----:B------:R2:W1:Y:S01]  /*0a40*/  SYNCS.EXCH.64 URZ, [UR6+0x78], UR8 ;  /* 0x0000780806ff75b2 */ /* 0x0004620008000100 */
[----:B------:R2:W1:Y:S02]  /*0a50*/  SYNCS.EXCH.64 URZ, [UR6+0x88], UR4 ;  /* 0x0000880406ff75b2 */ /* 0x0004640008000100 */
[----:B--2---:R-:W-:Y:S01]  /*0a60*/  NOP ;  /* 0x0000000000007918 */ /* 0x004fe20000000000 */
.L_x_12:
        /* <DEDUP_REMOVED lines=26> */
.L_x_13:
[----:B------:R-:W2:Y:S01]  /*0c10*/  SHFL.IDX PT, R2, R58, RZ, 0x1f ;  /* 0x00001fff3a027589 */ /* 0x000ea200000e0000 */
[----:B------:R-:W1:Y:S01]  /*0c20*/  S2UR UR52, SR_CgaCtaId ;  /* 0x00000000003479c3 */ /* 0x000e620000008800 */
[----:B------:R-:W-:Y:S01]  /*0c30*/  NOP ;  /* 0x0000000000007918 */ /* 0x000fe20000000000 */
[----:B--2---:R-:W-:-:S13]  /*0c40*/  ISETP.NE.AND P0, PT, R2, 0x3, PT ;  /* 0x000000030200780c */ /* 0x004fda0003f05270 */
[----:B-1----:R-:W-:Y:S05]  /*0c50*/  @P0 BRA `(.L_x_14) ;  /* 0x0000000000340947 */ /* 0x002fea0003800000 */
[----:B------:R-:W-:Y:S01]  /*0c60*/  UMOV UR4, 0x400 ;  /* 0x0000040000047882 */ /* 0x000fe20000000000 */
[----:B------:R-:W-:Y:S01]  /*0c70*/  UMOV UR6, 0x20 ;  /* 0x0000002000067882 */ /* 0x000fe20000000000 */
[----:B------:R-:W-:Y:S02]  /*0c80*/  ULEA UR4, UR52, UR4, 0x18 ;  /* 0x0000000434047291 */ /* 0x000fe4000f8ec0ff */
[----:B------:R-:W-:-:S04]  /*0c90*/  UIADD3 UR6, UPT, UPT, -UR6, 0x100000, URZ ;  /* 0x0010000006067890 */ /* 0x000fc8000fffe1ff */
[----:B------:R-:W-:Y:S02]  /*0ca0*/  USHF.L.U32 UR7, UR6, 0xb, URZ ;  /* 0x0000000b06077899 */ /* 0x000fe400080006ff */
[----:B------:R-:W-:Y:S01]  /*0cb0*/  USHF.L.U32 UR6, UR6, 0x1, URZ ;  /* 0x0000000106067899 */ /* 0x000fe200080006ff */
[----:B------:R-:W-:Y:S01]  /*0cc0*/  ELECT P0, URZ, PT ;  /* 0x0000000000ff782f */ /* 0x000fe20003800000 */
[----:B------:R-:W1:Y:S10]  /*0cd0*/  FENCE.VIEW.ASYNC.S ;  /* 0x00000000000073c6 */ /* 0x000e740000000000 */
[----:B-1----:R1:W2:Y:S01]  /*0ce0*/  SYNCS.EXCH.64 URZ, [UR4+0xd0], UR6 ;  /* 0x0000d00604ff75b2 */ /* 0x0022a20008000100 */
[----:B------:R1:W1:Y:S01]  /*0cf0*/  SYNCS.EXCH.64 URZ, [UR4+0xe0], UR6 ;  /* 0x0000e00604ff75b2 */ /* 0x0002620008000100 */
[----:B------:R1:W1:Y:S01]  /*0d00*/  SYNCS.EXCH.64 URZ, [UR4+0xd8], UR6 ;  /* 0x0000d80604ff75b2 */ /* 0x0002620008000100 */
[----:B------:R1:W1:Y:S01]  /*0d10*/  SYNCS.EXCH.64 URZ, [UR4+0xe8], UR6 ;  /* 0x0000e80604ff75b2 */ /* 0x0002620008000100 */
[----:B------:R-:W-:Y:S01]  /*0d20*/  NOP ;  /* 0x0000000000007918 */ /* 0x000fe20000000000 */
.L_x_14:
[----:B-1----:R-:W1:Y:S01]  /*0d30*/  LDCU UR4, c[0x0][0x36c] ;  /* 0x00006d80ff0477ac */ /* 0x002e620008000800 */
[----:B------:R-:W-:Y:S01]  /*0d40*/  ISETP.NE.OR P4, PT, R0, 0x2, !P4 ;  /* 0x000000020000780c */ /* 0x000fe20006785670 */
[----:B------:R-:W-:Y:S01]  /*0d50*/  NOP ;  /* 0x0000000000007918 */ /* 0x000fe20000000000 */
[----:B------:R-:W-:Y:S01]  /*0d60*/  LOP3.LUT R0, R69, 0x1f, RZ, 0xc0, !PT ;  /* 0x0000001f45007812 */ /* 0x000fe200078ec0ff */
[----:B------:R-:W-:Y:S02]  /*0d70*/  UISETP.NE.AND UP4, UPT, UR17, URZ, UPT ;  /* 0x000000ff1100728c */ /* 0x000fe4000bf85270 */
[----:B-1----:R-:W-:-:S09]  /*0d80*/  UISETP.EQ.U32.AND UP5, UPT, UR4, 0x1, UPT ;  /* 0x000000010400788c */ /* 0x002fd2000bfa2070 */
[----:B------:R-:W-:Y:S05]  /*0d90*/  BRA.U !UP5, `(.L_x_15) ;  /* 0x000000010d087547 */ /* 0x000fea000b800000 */
[----:B--234-:R-:W-:Y:S01]  /*0da0*/  UCGABAR_ARV ;  /* 0x00000000000079c7 */ /* 0x01cfe20008000000 */
[----:B------:R-:W-:Y:S05]  /*0db0*/  BRA `(.L_x_16) ;  /* 0x0000000000047947 */ /* 0x000fea0003800000 */
.L_x_15:
[----:B--234-:R-:W-:Y:S01]  /*0dc0*/  NOP ;  /* 0x0000000000007918 */ /* 0x01cfe20000000000 */
.L_x_16:
[----:B------:R-:W1:Y:S01]  /*0dd0*/  S2UR UR16, SR_CTAID.X ;  /* 0x00000000001079c3 */ /* 0x000e620000002500 */
[----:B------:R-:W-:-:S05]  /*0de0*/  CS2R.32 R60, SR_CgaSize ;  /* 0x00000000003c7805 */ /* 0x000fca0000008a00 */
[----:B------:R-:W-:-:S05]  /*0df0*/  IMAD R60, R60, -0xa0, RZ ;  /* 0xffffff603c3c7824 */ /* 0x000fca00078e02ff */
[----:B------:R-:W-:-:S14]  /*0e00*/  R2UR UR5, R60 ;  /* 0x000000003c0572ca */ /* 0x000fdc00000e0000 */
[----:B------:R-:W2:Y:S01]  /*0e10*/  LDCU UR5, c[0x0][UR5+0x2b0] ;  /* 0x00005600050577ac */ /* 0x000ea20008000800 */
[----:B------:R-:W-:-:S05]  /*0e20*/  CS2R.32 R60, SR_CgaSize ;  /* 0x00000000003c7805 */ /* 0x000fca0000008a00 */
[----:B------:R-:W-:-:S05]  /*0e30*/  IMAD R60, R60, -0xa0, RZ ;  /* 0xffffff603c3c7824 */ /* 0x000fca00078e02ff */
[----:B------:R-:W-:-:S14]  /*0e40*/  R2UR UR4, R60 ;  /* 0x000000003c0472ca */ /* 0x000fdc00000e0000 */
[----:B------:R-:W3:Y:S01]  /*0e50*/  LDCU UR4, c[0x0][UR4+0x2b4] ;  /* 0x00005680040477ac */ /* 0x000ee20008000800 */
[----:B------:R-:W4:Y:S01]  /*0e60*/  S2UR UR20, SR_CTAID.Y ;  /* 0x00000000001479c3 */ /* 0x000f220000002600 */
[----:B------:R-:W-:-:S05]  /*0e70*/  CS2R.32 R60, SR_CgaSize ;  /* 0x00000000003c7805 */ /* 0x000fca0000008a00 */
[----:B------:R-:W-:-:S05]  /*0e80*/  IMAD R60, R60, -0xa0, RZ ;  /* 0xffffff603c3c7824 */ /* 0x000fca00078e02ff */
[----:B------:R-:W-:-:S14]  /*0e90*/  R2UR UR7, R60 ;  /* 0x000000003c0772ca */ /* 0x000fdc00000e0000 */
[----:B------:R-:W3:Y:S01]  /*0ea0*/  LDCU UR7, c[0x0][UR7+0x2a0] ;  /* 0x00005400070777ac */ /* 0x000ee20008000800 */
[----:B------:R-:W-:-:S05]  /*0eb0*/  CS2R.32 R60, SR_CgaSize ;  /* 0x00000000003c7805 */ /* 0x000fca0000008a00 */
[----:B------:R-:W-:-:S05]  /*0ec0*/  IMAD R60, R60, -0xa0, RZ ;  /* 0xffffff603c3c7824 */ /* 0x000fca00078e02ff */
[----:B------:R-:W-:-:S14]  /*0ed0*/  R2UR UR8, R60 ;  /* 0x000000003c0872ca */ /* 0x000fdc00000e0000 */
[----:B------:R-:W3:Y:S01]  /*0ee0*/  LDCU UR8, c[0x0][UR8+0x2a4] ;  /* 0x00005480080877ac */ /* 0x000ee20008000800 */
[----:B------:R-:W-:Y:S02]  /*0ef0*/  ULOP3.LUT UR55, UR52, 0x1, URZ, 0xc0, !UPT ;  /* 0x0000000134377892 */ /* 0x000fe4000f8ec0ff */
[----:B------:R-:W-:Y:S02]  /*0f00*/  USHF.R.U32.HI UR26, URZ, 0x1, UR52 ;  /* 0x00000001ff1a7899 */ /* 0x000fe40008011634 */
[----:B------:R-:W-:Y:S02]  /*0f10*/  UISETP.GT.U32.AND UP1, UPT, UR55, 0xffff, UPT ;  /* 0x0000ffff3700788c */ /* 0x000fe4000bf24070 */
[----:B------:R-:W-:Y:S01]  /*0f20*/  USHF.L.U32 UR38, UR52, 0x9, URZ ;  /* 0x0000000934267899 */ /* 0x000fe200080006ff */
[----:B-1----:R-:W-:Y:S01]  /*0f30*/  I2FP.F32.U32 R3, UR16 ;  /* 0x0000001000037c45 */ /* 0x002fe20008201000 */
[----:B------:R-:W1:Y:S04]  /*0f40*/  LDCU UR21, c[0x0][0xb24] ;  /* 0x00016480ff1577ac */ /* 0x000e680008000800 */
[----:B--2---:R-:W-:Y:S01]  /*0f50*/  FMUL R3, R3, UR5 ;  /* 0x0000000503037c20 */ /* 0x004fe20008400000 */
[----:B------:R-:W2:Y:S01]  /*0f60*/  LDCU UR45, c[0x0][0xb24] ;  /* 0x00016480ff2d77ac */ /* 0x000ea20008000800 */
[----:B----4-:R-:W-:Y:S01]  /*0f70*/  I2FP.F32.U32 R2, UR20 ;  /* 0x0000001400027c45 */ /* 0x010fe20008201000 */
[----:B------:R-:W4:Y:S03]  /*0f80*/  LDCU UR28, c[0x0][0xb30] ;  /* 0x00016600ff1c77ac */ /* 0x000f260008000800 */
[----:B------:R-:W1:Y:S01]  /*0f90*/  F2I.U32.TRUNC.NTZ R3, R3 ;  /* 0x0000000300037305 */ /* 0x000e62000020f000 */
[----:B---3--:R-:W-:Y:S01]  /*0fa0*/  FMUL R2, R2, UR4 ;  /* 0x0000000402027c20 */ /* 0x008fe20008400000 */
[----:B------:R-:W-:-:S02]  /*0fb0*/  ULOP3.LUT UR4, UR52, 0x2, URZ, 0xc0, !UPT ;  /* 0x0000000234047892 */ /* 0x000fc4000f8ec0ff */
[----:B------:R-:W-:Y:S02]  /*0fc0*/  USHF.L.U32 UR37, UR52, 0xc, URZ ;  /* 0x0000000c34257899 */ /* 0x000fe400080006ff */
[----:B------:R-:W-:Y:S02]  /*0fd0*/  UISETP.GT.U32.AND UP0, UPT, UR4, 0xffff, UPT ;  /* 0x0000ffff0400788c */ /* 0x000fe4000bf04070 */
[----:B------:R-:W3:Y:S01]  /*0fe0*/  F2I.U32.TRUNC.NTZ R2, R2 ;  /* 0x0000000200027305 */ /* 0x000ee2000020f000 */
[----:B------:R-:W-:Y:S01]  /*0ff0*/  UMOV UR32, 0x5 ;  /* 0x0000000500207882 */ /* 0x000fe20000000000 */
[----:B------:R-:W-:Y:S02]  /*1000*/  USEL UR31, UR55, 0xffff, !UP1 ;  /* 0x0000ffff371f7887 */ /* 0x000fe4000c800000 */
[----:B------:R-:W-:Y:S01]  /*1010*/  USEL UR30, UR4, 0xffff, !UP0 ;  /* 0x0000ffff041e7887 */ /* 0x000fe2000c000000 */
[----:B-1----:R-:W-:Y:S02]  /*1020*/  R2UR UR5, R3 ;  /* 0x00000000030572ca */ /* 0x002fe400000e0000 */
[----:B---3--:R-:W-:-:S02]  /*1030*/  R2UR UR6, R2 ;  /* 0x00000000020672ca */ /* 0x008fc400000e0000 */
[----:B------:R-:W-:-:S09]  /*1040*/  PRMT R2, RZ, 0x7610, R2 ;  /* 0x00007610ff027816 */ /* 0x000fd20000000002 */
[----:B------:R-:W-:-:S04]  /*1050*/  UIADD3 UR5, UPT, UPT, -UR5, URZ, URZ ;  /* 0x000000ff05057290 */ /* 0x000fc8000fffe1ff */
[----:B------:R-:W-:Y:S02]  /*1060*/  UIMAD UR5, UR7, UR5, UR16 ;  /* 0x00000005070572a4 */ /* 0x000fe4000f8e0210 */
[----:B------:R-:W-:-:S04]  /*1070*/  UIADD3 UR4, UPT, UPT, -UR6, URZ, URZ ;  /* 0x000000ff06047290 */ /* 0x000fc8000fffe1ff */
[----:B------:R-:W-:Y:S01]  /*1080*/  IMAD.U32 R60, RZ, RZ, UR5 ;  /* 0x00000005ff3c7e24 */ /* 0x000fe2000f8e00ff */
[----:B------:R-:W-:-:S06]  /*1090*/  UIMAD UR4, UR8, UR4, UR20 ;  /* 0x00000004080472a4 */ /* 0x000fcc000f8e0214 */
[----:B------:R-:W-:Y:S01]  /*10a0*/  IMAD.U32 R59, RZ, RZ, UR4 ;  /* 0x00000004ff3b7e24 */ /* 0x000fe2000f8e00ff */
[----:B--2-4-:R-:W-:Y:S06]  /*10b0*/  BRA.U UP4, `(.L_x_17) ;  /* 0x0000000104447547 */ /* 0x014fec000b800000 */
[----:B------:R-:W-:Y:S02]  /*10c0*/  R2UR UR4, R59 ;  /* 0x000000003b0472ca */ /* 0x000fe400000e0000 */
[----:B------:R-:W-:-:S11]  /*10d0*/  R2UR UR6, R60 ;  /* 0x000000003c0672ca */ /* 0x000fd600000e0000 */
[----:B------:R-:W-:Y:S02]  /*10e0*/  UISETP.NE.AND UP0, UPT, UR4, URZ, UPT ;  /* 0x000000ff0400728c */ /* 0x000fe4000bf05270 */
[----:B------:R-:W-:Y:S02]  /*10f0*/  UISETP.NE.AND UP1, UPT, UR4, 0x1, UPT ;  /* 0x000000010400788c */ /* 0x000fe4000bf25270 */
[----:B------:R-:W-:Y:S02]  /*1100*/  UISETP.NE.AND UP2, UPT, UR6, URZ, UP0 ;  /* 0x000000ff0600728c */ /* 0x000fe40008745270 */
[----:B------:R-:W-:Y:S02]  /*1110*/  USEL UR4, URZ, 0x2, UP0 ;  /* 0x00000002ff047887 */ /* 0x000fe40008000000 */
[----:B------:R-:W-:Y:S02]  /*1120*/  USEL UR8, URZ, 0x1, UP2 ;  /* 0x00000001ff087887 */ /* 0x000fe40009000000 */
[----:B------:R-:W-:-:S02]  /*1130*/  UISETP.NE.AND UP2, UPT, UR6, URZ, UPT ;  /* 0x000000ff0600728c */ /* 0x000fc4000bf45270 */
[----:B------:R-:W-:Y:S02]  /*1140*/  USEL UR5, URZ, 0x4, UP1 ;  /* 0x00000004ff057887 */ /* 0x000fe40008800000 */
[----:B------:R-:W-:Y:S02]  /*1150*/  UISETP.NE.AND UP0, UPT, UR6, 0x1, UPT ;  /* 0x000000010600788c */ /* 0x000fe4000bf05270 */
[----:B------:R-:W-:Y:S02]  /*1160*/  USEL UR6, URZ, 0x8, UP1 ;  /* 0x00000008ff067887 */ /* 0x000fe40008800000 */
[----:B------:R-:W-:Y:S02]  /*1170*/  USEL UR7, UR5, 0x4, UP2 ;  /* 0x0000000405077887 */ /* 0x000fe40009000000 */
[----:B------:R-:W-:Y:S02]  /*1180*/  USEL UR4, UR4, 0x2, UP0 ;  /* 0x0000000204047887 */ /* 0x000fe40008000000 */
[----:B------:R-:W-:-:S02]  /*1190*/  USEL UR5, UR6, 0x8, UP0 ;  /* 0x0000000806057887 */ /* 0x000fc40008000000 */
[----:B------:R-:W-:-:S04]  /*11a0*/  UIADD3 UR4, UPT, UPT, UR4, UR7, UR8 ;  /* 0x0000000704047290 */ /* 0x000fc8000fffe008 */
[----:B------:R-:W-:-:S06]  /*11b0*/  UIADD3 UR4, UPT, UPT, UR4, UR5, URZ ;  /* 0x0000000504047290 */ /* 0x000fcc000fffe0ff */
[----:B------:R-:W-:-:S07]  /*11c0*/  IMAD.U32 R2, RZ, RZ, UR4 ;  /* 0x00000004ff027e24 */ /* 0x000fce000f8e00ff */
.L_x_17:
[----:B------:R-:W1:Y:S01]  /*11d0*/  S2UR UR36, SR_CTAID.Z ;  /* 0x00000000002479c3 */ /* 0x000e620000002700 */
[----:B------:R-:W-:Y:S01]  /*11e0*/  UISETP.GE.AND UP0, UPT, UR21, 0x1, UPT ;  /* 0x000000011500788c */ /* 0x000fe2000bf06270 */
[----:B------:R-:W-:-:S08]  /*11f0*/  UMOV UR29, 0x3 ;  /* 0x00000003001d7882 */ /* 0x000fd00000000000 */
[----:B------:R-:W-:Y:S05]  /*1200*/  BRA.U !UP0, `(.L_x_18) ;  /* 0x0000000108d47547 */ /* 0x000fea000b800000 */
[----:B------:R-:W2:Y:S01]  /*1210*/  LDCU.128 UR12, c[0x0][0xb10] ;  /* 0x00016200ff0c77ac */ /* 0x000ea20008000c00 */
[----:B------:R-:W3:Y:S01]  /*1220*/  LDCU UR6, c[0x0][0x370] ;  /* 0x00006e00ff0677ac */ /* 0x000ee20008000800 */
[----:B------:R-:W4:Y:S01]  /*1230*/  LDCU UR5, c[0x0][0x374] ;  /* 0x00006e80ff0577ac */ /* 0x000f220008000800 */
[----:B------:R-:W1:Y:S01]  /*1240*/  LDCU UR27, c[0x0][0xb0c] ;  /* 0x00016180ff1b77ac */ /* 0x000e620008000800 */
[----:B------:R-:W1:Y:S01]  /*1250*/  LDCU UR4, c[0x0][0xb20] ;  /* 0x00016400ff0477ac */ /* 0x000e620008000800 */
[----:B------:R-:W1:Y:S01]  /*1260*/  LDCU.64 UR8, c[0x0][0xb28] ;  /* 0x00016500ff0877ac */ /* 0x000e620008000a00 */
[----:B--2---:R-:W-:Y:S02]  /*1270*/  UISETP.NE.AND UP0, UPT, UR14, 0x1, UPT ;  /* 0x000000010e00788c */ /* 0x004fe4000bf05270 */
[----:B----4-:R-:W-:Y:S02]  /*1280*/  UIMAD.WIDE.U32 UR10, UR5, UR15, URZ ;  /* 0x0000000f050a72a5 */ /* 0x010fe4000f8e00ff */
[----:B---3--:R-:W-:-:S02]  /*1290*/  UIMAD.WIDE.U32 UR22, UR6, UR12, URZ ;  /* 0x0000000c061672a5 */ /* 0x008fc4000f8e00ff */
[----:B-1----:R-:W-:Y:S02]  /*12a0*/  UISETP.NE.AND UP1, UPT, UR27, 0x1, UPT ;  /* 0x000000011b00788c */ /* 0x002fe4000bf25270 */
[----:B------:R-:W-:Y:S01]  /*12b0*/  UISETP.NE.AND UP2, UPT, UR21, 0x1, UPT ;  /* 0x000000011500788c */ /* 0x000fe2000bf45270 */
[----:B------:R-:W-:Y:S02]  /*12c0*/  UMOV UR10, UR11 ;  /* 0x0000000b000a7c82 */ /* 0x000fe40008000000 */
[----:B------:R-:W-:Y:S01]  /*12d0*/  UMOV UR22, UR23 ;  /* 0x0000001700167c82 */ /* 0x000fe20008000000 */
[----:B------:R-:W-:Y:S02]  /*12e0*/  @UP0 USHF.R.U32.HI UR5, URZ, UR4, UR10 ;  /* 0x00000004ff050299 */ /* 0x000fe4000801160a */
[----:B------:R-:W-:Y:S02]  /*12f0*/  UIMAD.WIDE.U32 UR24, UR20, UR15, URZ ;  /* 0x0000000f141872a5 */ /* 0x000fe4000f8e00ff */
[----:B------:R-:W-:-:S02]  /*1300*/  UIMAD.WIDE.U32 UR10, UR5, UR8, URZ ;  /* 0x00000008050a72a5 */ /* 0x000fc4000f8e00ff */
[----:B------:R-:W-:Y:S02]  /*1310*/  @UP1 USHF.R.U32.HI UR6, URZ, UR13, UR22 ;  /* 0x0000000dff061299 */ /* 0x000fe40008011616 */
[----:B------:R-:W-:Y:S02]  /*1320*/  UIMAD.WIDE.U32 UR18, UR16, UR12, URZ ;  /* 0x0000000c101272a5 */ /* 0x000fe4000f8e00ff */
[----:B------:R-:W-:Y:S01]  /*1330*/  UIMAD.WIDE.U32 UR22, UR6, UR8, URZ ;  /* 0x00000008061672a5 */ /* 0x000fe2000f8e00ff */
[----:B------:R-:W-:Y:S01]  /*1340*/  UMOV UR24, UR25 ;  /* 0x0000001900187c82 */ /* 0x000fe20008000000 */
[----:B------:R-:W-:Y:S01]  /*1350*/  UMOV UR10, UR11 ;  /* 0x0000000b000a7c82 */ /* 0x000fe20008000000 */
[----:B------:R-:W-:Y:S02]  /*1360*/  USHF.R.U32.HI UR24, URZ, UR4, UR24 ;  /* 0x00000004ff187299 */ /* 0x000fe40008011618 */
[----:B------:R-:W-:Y:S02]  /*1370*/  @UP2 USHF.R.U32.HI UR5, URZ, UR9, UR10 ;  /* 0x00000009ff052299 */ /* 0x000fe4000801160a */
[----:B------:R-:W-:Y:S01]  /*1380*/  UMOV UR7, UR23 ;  /* 0x0000001700077c82 */ /* 0x000fe20008000000 */
[----:B------:R-:W-:Y:S01]  /*1390*/  UMOV UR18, UR19 ;  /* 0x0000001300127c82 */ /* 0x000fe20008000000 */
[----:B------:R-:W-:-:S02]  /*13a0*/  @UP2 USHF.R.U32.HI UR6, URZ, UR9, UR7 ;  /* 0x00000009ff062299 */ /* 0x000fc40008011607 */
[----:B------:R-:W-:Y:S02]  /*13b0*/  USHF.R.U32.HI UR13, URZ, UR13, UR18 ;  /* 0x0000000dff0d7299 */ /* 0x000fe40008011612 */
[----:B------:R-:W-:Y:S02]  /*13c0*/  USEL UR4, UR20, UR24, !UP0 ;  /* 0x0000001814047287 */ /* 0x000fe4000c000000 */
[----:B------:R-:W-:Y:S02]  /*13d0*/  UIMAD UR7, UR5, UR21, URZ ;  /* 0x00000015050772a4 */ /* 0x000fe4000f8e02ff */
[----:B------:R-:W-:Y:S02]  /*13e0*/  USEL UR5, UR16, UR13, !UP1 ;  /* 0x0000000d10057287 */ /* 0x000fe4000c800000 */
[----:B------:R-:W-:Y:S02]  /*13f0*/  UIMAD UR12, UR6, UR21, URZ ;  /* 0x00000015060c72a4 */ /* 0x000fe4000f8e02ff */
[----:B------:R-:W-:-:S02]  /*1400*/  UISETP.GE.AND UP0, UPT, UR4, UR7, UPT ;  /* 0x000000070400728c */ /* 0x000fc4000bf06270 */
[----:B------:R-:W-:Y:S02]  /*1410*/  UIMAD.WIDE.U32 UR10, UR4, UR8, URZ ;  /* 0x00000008040a72a5 */ /* 0x000fe4000f8e00ff */
[----:B------:R-:W-:Y:S02]  /*1420*/  UISETP.GE.OR UP0, UPT, UR5, UR12, UP0 ;  /* 0x0000000c0500728c */ /* 0x000fe40008706670 */
[----:B------:R-:W-:Y:S02]  /*1430*/  UIMAD.WIDE.U32 UR12, UR5, UR8, URZ ;  /* 0x00000008050c72a5 */ /* 0x000fe4000f8e00ff */
[----:B------:R-:W-:Y:S01]  /*1440*/  UIADD3 UR10, UPT, UPT, -UR4, URZ, URZ ;  /* 0x000000ff040a7290 */ /* 0x000fe2000fffe1ff */
[----:B------:R-:W-:Y:S01]  /*1450*/  UMOV UR8, UR11 ;  /* 0x0000000b00087c82 */ /* 0x000fe20008000000 */
[----:B------:R-:W-:Y:S02]  /*1460*/  UIADD3 UR11, UPT, UPT, -UR5, URZ, URZ ;  /* 0x000000ff050b7290 */ /* 0x000fe4000fffe1ff */
[----:B------:R-:W-:-:S03]  /*1470*/  USHF.R.U32.HI UR8, URZ, UR9, UR8 ;  /* 0x00000009ff087299 */ /* 0x000fc60008011608 */
[----:B------:R-:W-:Y:S01]  /*1480*/  @!UP0 UMOV UR7, UR13 ;  /* 0x0000000d00078c82 */ /* 0x000fe20008000000 */
[----:B------:R-:W-:Y:S02]  /*1490*/  UIMAD UR20, UR14, UR10, UR20 ;  /* 0x0000000a0e1472a4 */ /* 0x000fe4000f8e0214 */
[----:B------:R-:W-:Y:S02]  /*14a0*/  USEL UR8, UR4, UR8, !UP2 ;  /* 0x0000000804087287 */ /* 0x000fe4000d000000 */
[----:B------:R-:W-:Y:S02]  /*14b0*/  @!UP0 USHF.R.U32.HI UR7, URZ, UR9, UR7 ;  /* 0x00000009ff078299 */ /* 0x000fe40008011607 */
[----:B------:R-:W-:Y:S02]  /*14c0*/  UIADD3 UR9, UPT, UPT, -UR8, URZ, URZ ;  /* 0x000000ff08097290 */ /* 0x000fe4000fffe1ff */
[----:B------:R-:W-:Y:S02]  /*14d0*/  @!UP0 USEL UR7, UR5, UR7, !UP2 ;  /* 0x0000000705078287 */ /* 0x000fe4000d000000 */
[----:B------:R-:W-:-:S02]  /*14e0*/  UIMAD UR9, UR21, UR9, UR4 ;  /* 0x00000009150972a4 */ /* 0x000fc4000f8e0204 */
[----:B------:R-:W-:Y:S02]  /*14f0*/  @!UP0 UIADD3 UR8, UPT, UPT, UR8, -UR7, URZ ;  /* 0x8000000708088290 */ /* 0x000fe4000fffe0ff */
[----:B------:R-:W-:Y:S02]  /*1500*/  @!UP0 UIMAD UR6, UR9, UR6, UR7 ;  /* 0x00000006090682a4 */ /* 0x000fe4000f8e0207 */
[----:B------:R-:W-:Y:S02]  /*1510*/  @!UP0 UIMAD UR4, UR8, UR21, UR5 ;  /* 0x00000015080482a4 */ /* 0x000fe4000f8e0205 */
[----:B------:R-:W-:Y:S02]  /*1520*/  UIMAD UR16, UR27, UR11, UR16 ;  /* 0x0000000b1b1072a4 */ /* 0x000fe4000f8e0210 */
[----:B------:R-:W-:Y:S01]  /*1530*/  UIMAD UR20, UR4, UR14, UR20 ;  /* 0x0000000e041472a4 */ /* 0x000fe2000f8e0214 */
[----:B------:R-:W-:Y:S02]  /*1540*/  @!UP0 UMOV UR5, UR6 ;  /* 0x0000000600058c82 */ /* 0x000fe40008000000 */
[----:B------:R-:W-:-:S12]  /*1550*/  UIMAD UR16, UR5, UR27, UR16 ;  /* 0x0000001b051072a4 */ /* 0x000fd8000f8e0210 */
.L_x_18:
[----:B------:R-:W-:Y:S02]  /*1560*/  UISETP.NE.AND UP0, UPT, UR28, 0x1, UPT ;  /* 0x000000011c00788c */ /* 0x000fe4000bf05270 */
[----:B------:R-:W-:Y:S02]  /*1570*/  ULOP3.LUT UR31, UR31, 0xffff, URZ, 0xc0, !UPT ;  /* 0x0000ffff1f1f7892 */ /* 0x000fe4000f8ec0ff */
[----:B------:R-:W-:Y:S02]  /*1580*/  ULOP3.LUT UR30, UR30, 0xffff, URZ, 0xc0, !UPT ;  /* 0x0000ffff1e1e7892 */ /* 0x000fe4000f8ec0ff */
[----:B------:R-:W-:Y:S02]  /*1590*/  UISETP.NE.AND UP1, UPT, UR17, 0x2, UPT ;  /* 0x000000021100788c */ /* 0x000fe4000bf25270 */
[----:B------:R-:W-:Y:S02]  /*15a0*/  ULOP3.LUT UR38, UR38, 0x400, URZ, 0xc0, !UPT ;  /* 0x0000040026267892 */ /* 0x000fe4000f8ec0ff */
[----:B------:R-:W-:-:S02]  /*15b0*/  ULOP3.LUT UR37, UR37, 0x1000, URZ, 0xc0, !UPT ;  /* 0x0000100025257892 */ /* 0x000fc4000f8ec0ff */
[----:B------:R-:W-:Y:S02]  /*15c0*/  USHF.L.U32 UR31, UR32, UR31, URZ ;  /* 0x0000001f201f7299 */ /* 0x000fe400080006ff */
[----:B------:R-:W-:Y:S01]  /*15d0*/  USHF.L.U32 UR30, UR29, UR30, URZ ;  /* 0x0000001e1d1e7299 */ /* 0x000fe200080006ff */
[----:B------:R-:W-:Y:S11]  /*15e0*/  BRA.U UP0, `(.L_x_19) ;  /* 0x0000000100447547 */ /* 0x000ff6000b800000 */
[----:B------:R-:W2:Y:S01]  /*15f0*/  LDCU.128 UR8, c[0x0][0xb10] ;  /* 0x00016200ff0877ac */ /* 0x000ea20008000c00 */
[----:B------:R-:W3:Y:S01]  /*1600*/  LDCU UR12, c[0x0][0xb0c] ;  /* 0x00016180ff0c77ac */ /* 0x000ee20008000800 */
[----:B------:R-:W4:Y:S01]  /*1610*/  LDCU UR13, c[0x0][0xb20] ;  /* 0x00016400ff0d77ac */ /* 0x000f220008000800 */
[----:B--2---:R-:W-:Y:S02]  /*1620*/  UIMAD.WIDE.U32 UR6, UR16, UR8, URZ ;  /* 0x00000008100672a5 */ /* 0x004fe4000f8e00ff */
[----:B------:R-:W-:Y:S02]  /*1630*/  UIMAD.WIDE.U32 UR4, UR20, UR11, URZ ;  /* 0x0000000b140472a5 */ /* 0x000fe4000f8e00ff */
[----:B---3--:R-:W-:Y:S02]  /*1640*/  UISETP.NE.AND UP2, UPT, UR12, 0x1, UPT ;  /* 0x000000010c00788c */ /* 0x008fe4000bf45270 */
[----:B------:R-:W-:Y:S01]  /*1650*/  UISETP.NE.AND UP0, UPT, UR10, 0x1, UPT ;  /* 0x000000010a00788c */ /* 0x000fe2000bf05270 */
[----:B------:R-:W-:-:S02]  /*1660*/  UMOV UR6, UR7 ;  /* 0x0000000700067c82 */ /* 0x000fc40008000000 */
[----:B------:R-:W-:Y:S01]  /*1670*/  UMOV UR4, UR5 ;  /* 0x0000000500047c82 */ /* 0x000fe20008000000 */
[----:B------:R-:W-:Y:S02]  /*1680*/  USHF.R.U32.HI UR9, URZ, UR9, UR6 ;  /* 0x00000009ff097299 */ /* 0x000fe40008011606 */
[----:B----4-:R-:W-:Y:S02]  /*1690*/  USHF.R.U32.HI UR4, URZ, UR13, UR4 ;  /* 0x0000000dff047299 */ /* 0x010fe40008011604 */
[----:B------:R-:W-:Y:S02]  /*16a0*/  USEL UR5, UR16, UR9, !UP2 ;  /* 0x0000000910057287 */ /* 0x000fe4000d000000 */
[----:B------:R-:W-:-:S04]  /*16b0*/  USEL UR4, UR20, UR4, !UP0 ;  /* 0x0000000414047287 */ /* 0x000fc8000c000000 */
[----:B------:R-:W-:Y:S02]  /*16c0*/  UIADD3 UR6, UPT, UPT, UR5, -UR4, URZ ;  /* 0x8000000405067290 */ /* 0x000fe4000fffe0ff */
[----:B------:R-:W-:Y:S02]  /*16d0*/  UIADD3 UR4, UPT, UPT, -UR5, UR4, URZ ;  /* 0x0000000405047290 */ /* 0x000fe4000fffe1ff */
[----:B------:R-:W-:Y:S02]  /*16e0*/  UIMAD UR20, UR6, UR10, UR20 ;  /* 0x0000000a061472a4 */ /* 0x000fe4000f8e0214 */
[----:B------:R-:W-:-:S12]  /*16f0*/  UIMAD UR16, UR4, UR12, UR16 ;  /* 0x0000000c041072a4 */ /* 0x000fd8000f8e0210 */
.L_x_19:
[----:B------:R-:W-:Y:S05]  /*1700*/  BRA.U !UP5, `(.L_x_20) ;  /* 0x000000010d0c7547 */ /* 0x000fea000b800000 */
[----:B------:R-:W-:Y:S01]  /*1710*/  UCGABAR_WAIT ;  /* 0x0000000000007dc7 */ /* 0x000fe20008000000 */
[----:B------:R-:W-:Y:S01]  /*1720*/  CCTL.IVALL ;  /* 0x00000000ff00798f */ /* 0x000fe20002000000 */
[----:B------:R-:W-:Y:S05]  /*1730*/  BRA `(.L_x_21) ;  /* 0x0000000000047947 */ /* 0x000fea0003800000 */
.L_x_20:
[----:B------:R-:W-:Y:S06]  /*1740*/  BAR.SYNC.DEFER_BLOCKING 0x0 ;  /* 0x0000000000007b1d */ /* 0x000fec0000010000 */
.L_x_21:
[----:B------:R-:W-:Y:S05]  /*1750*/  BRA.U UP1, `(.L_x_22) ;  /* 0x00000015011c7547 */ /* 0x000fea000b800000 */
[----:B------:R-:W2:Y:S01]  /*1760*/  LDCU UR6, c[0x0][0x38c] ;  /* 0x00007180ff0677ac */ /* 0x000ea20008000800 */
[----:B------:R-:W-:Y:S01]  /*1770*/  PLOP3.LUT P2, PT, PT, PT, UP3, 0x80, 0x8 ;  /* 0x000000000008781c */ /* 0x000fe20003f4f038 */
[----:B------:R-:W-:Y:S01]  /*1780*/  IMAD.MOV.U32 R12, RZ, RZ, 0x1 ;  /* 0x00000001ff0c7424 */ /* 0x000fe200078e00ff */
[----:B------:R-:W-:Y:S01]  /*1790*/  ISETP.EQ.OR P3, PT, R0, RZ, P4 ;  /* 0x000000ff0000720c */ /* 0x000fe20002762670 */
[----:B------:R-:W-:Y:S01]  /*17a0*/  UISETP.NE.AND UP1, UPT, UR17, URZ, UPT ;  /* 0x000000ff1100728c */ /* 0x000fe2000bf25270 */
[----:B------:R-:W-:Y:S02]  /*17b0*/  PLOP3.LUT P2, PT, P2, PT, PT, 0x8, 0x80 ;  /* 0x000000000080781c */ /* 0x000fe4000174e170 */
[----:B------:R-:W-:Y:S01]  /*17c0*/  CS2R R10, SRZ ;  /* 0x00000000000a7805 */ /* 0x000fe2000001ff00 */
[----:B------:R-:W-:Y:S01]  /*17d0*/  IMAD.MOV.U32 R9, RZ, RZ, RZ ;  /* 0x000000ffff097224 */ /* 0x000fe200078e00ff */
[----:B------:R-:W3:Y:S01]  /*17e0*/  LDCU UR49, c[0x0][0x370] ;  /* 0x00006e00ff3177ac */ /* 0x000ee20008000800 */
[----:B------:R-:W-:Y:S01]  /*17f0*/  IMAD.MOV.U32 R8, RZ, RZ, 0x1 ;  /* 0x00000001ff087424 */ /* 0x000fe200078e00ff */
[----:B------:R-:W-:Y:S01]  /*1800*/  USEL UR40, UR54, 0x2, UP1 ;  /* 0x0000000236287887 */ /* 0x000fe20008800000 */
[----:B------:R-:W4:Y:S01]  /*1810*/  LDCU.64 UR46, c[0x0][0x348] ;  /* 0x00006900ff2e77ac */ /* 0x000f220008000a00 */
[----:B--2---:R-:W-:-:S02]  /*1820*/  UIADD3 UR5, UPT, UPT, UR6, 0x3f, URZ ;  /* 0x0000003f06057890 */ /* 0x004fc4000fffe0ff */
[----:B------:R-:W-:Y:S02]  /*1830*/  UIADD3 UR56, UPT, UPT, UR6, 0x7e, URZ ;  /* 0x0000007e06387890 */ /* 0x000fe4000fffe0ff */
[----:B------:R-:W-:Y:S01]  /*1840*/  USHF.R.S32.HI UR4, URZ, 0x1f, UR5 ;  /* 0x0000001fff047899 */ /* 0x000fe20008011405 */
[----:B------:R-:W2:Y:S03]  /*1850*/  LDCU UR48, c[0x0][0x374] ;  /* 0x00006e80ff3077ac */ /* 0x000ea60008000800 */
[----:B------:R-:W-:Y:S02]  /*1860*/  ULEA.HI UR4, UR4, UR5, URZ, 0x6 ;  /* 0x0000000504047291 */ /* 0x000fe4000f8f30ff */
[----:B------:R-:W-:Y:S02]  /*1870*/  USHF.L.U32 UR5, UR26, 0x5, URZ ;  /* 0x000000051a057899 */ /* 0x000fe400080006ff */
[----:B------:R-:W-:-:S02]  /*1880*/  USHF.R.S32.HI UR51, URZ, 0x6, UR4 ;  /* 0x00000006ff337899 */ /* 0x000fc40008011404 */
[----:B------:R-:W-:Y:S02]  /*1890*/  UIADD3 UR4, UPT, UPT, UR6, -0x1, URZ ;  /* 0xffffffff06047890 */ /* 0x000fe4000fffe0ff */
[----:B------:R-:W-:Y:S02]  /*18a0*/  UISETP.LT.U32.AND UP0, UPT, UR51, 0x2, UPT ;  /* 0x000000023300788c */ /* 0x000fe4000bf01070 */
[----:B------:R-:W-:Y:S02]  /*18b0*/  UISETP.GE.U32.AND UP2, UPT, UR4, -0x7f, UPT ;  /* 0xffffff810400788c */ /* 0x000fe4000bf46070 */
[----:B------:R-:W-:Y:S02]  /*18c0*/  USEL UR50, UR51, 0x2, UP0 ;  /* 0x0000000233327887 */ /* 0x000fe40008000000 */
[----:B------:R-:W-:Y:S02]  /*18d0*/  ULOP3.LUT UR53, UR5, 0x20, URZ, 0xe2, !UPT ;  /* 0x0000002005357892 */ /* 0x000fe4000f8ee2ff */
[----:B------:R-:W-:-:S02]  /*18e0*/  UIADD3 UR39, UPT, UPT, UR50, -0x1, URZ ;  /* 0xffffffff32277890 */ /* 0x000fc4000fffe0ff */
[----:B------:R-:W-:Y:S01]  /*18f0*/  UIADD3 UR54, UPT, UPT, UR51, -UR50, URZ ;  /* 0x8000003233367290 */ /* 0x000fe2000fffe0ff */
[----:B------:R-:W-:Y:S02]  /*1900*/  UMOV UR29, URZ ;  /* 0x000000ff001d7c82 */ /* 0x000fe40008000000 */
[----:B------:R-:W-:-:S04]  /*1910*/  @UP2 UIADD3 UR39, UPT, UPT, UR50, URZ, URZ ;  /* 0x000000ff32272290 */ /* 0x000fc8000fffe0ff */
[----:B--234-:R-:W-:-:S12]  /*1920*/  UIADD3 UR39, UPT, UPT, UR39, 0x1, URZ ;  /* 0x0000000127277890 */ /* 0x01cfd8000fffe0ff */
.L_x_46:
[----:B------:R-:W-:Y:S01]  /*1930*/  UISETP.NE.AND UP0, UPT, UR52, URZ, UPT ;  /* 0x000000ff3400728c */ /* 0x000fe2000bf05270 */
[----:B------:R-:W2:Y:S08]  /*1940*/  S2UR UR52, SR_CgaCtaId ;  /* 0x00000000003479c3 */ /* 0x000eb00000008800 */
[----:B-1-3--:R-:W-:Y:S05]  /*1950*/  BRA.U UP0, `(.L_x_23) ;  /* 0x0000000100347547 */ /* 0x00afea000b800000 */
[----:B------:R-:W3:Y:S01]  /*1960*/  S2R R0, SR_CgaCtaId ;  /* 0x0000000000007919 */ /* 0x000ee20000008800 */
[----:B------:R-:W-:Y:S02]  /*1970*/  MOV R3, 0x400 ;  /* 0x0000040000037802 */ /* 0x000fe40000000f00 */
[----:B------:R-:W-:Y:S02]  /*1980*/  SHF.L.U32 R2, R8, 0x1f, RZ ;  /* 0x0000001f08027819 */ /* 0x000fe400000006ff */
[----:B---3--:R-:W-:-:S05]  /*1990*/  LEA R0, R0, R3, 0x18 ;  /* 0x0000000300007211 */ /* 0x008fca00078ec0ff */
[----:B------:R-:W-:-:S04]  /*19a0*/  IMAD R3, R9, 0x8, R0 ;  /* 0x0000000809037824 */ /* 0x000fc800078e0200 */
[----:B------:R-:W3:Y:S02]  /*19b0*/  SYNCS.PHASECHK.TRANS64.TRYWAIT P0, [R3+URZ+0xe0], R2 ;  /* 0x0000e002030075a7 */ /* 0x000ee400080011ff */
[----:B---3--:R-:W-:Y:S05]  /*19c0*/  @!P0 BRA `(.L_x_24) ;  /* 0x000000a000488947 */ /* 0x008fea0003800000 */
.L_x_176:
[----:B------:R-:W-:Y:S01]  /*19d0*/  VIADD R9, R9, 0x1 ;  /* 0x0000000109097836 */ /* 0x000fe20000000000 */
[----:B------:R3:W-:Y:S04]  /*19e0*/  SYNCS.ARRIVE.TRANS64.A1T0 RZ, [R3+URZ+0xd0], RZ ;  /* 0x0000d0ff03ff79a7 */ /* 0x0007e800081000ff */
[----:B------:R-:W-:-:S04]  /*19f0*/  ISETP.NE.AND P0, PT, R9, 0x2, PT ;  /* 0x000000020900780c */ /* 0x000fc80003f05270 */
[----:B------:R-:W-:Y:S02]  /*1a00*/  SEL R9, R9, RZ, P0 ;  /* 0x000000ff09097207 */ /* 0x000fe40000000000 */
[----:B---3--:R-:W-:-:S04]  /*1a10*/  SEL R3, RZ, 0x1, P0 ;  /* 0x00000001ff037807 */ /* 0x008fc80000000000 */
[----:B------:R-:W-:Y:S02]  /*1a20*/  LOP3.LUT R8, R8, R3, RZ, 0x3c, !PT ;  /* 0x0000000308087212 */ /* 0x000fe400078e3cff */
.L_x_23:
[----:B------:R-:W-:Y:S01]  /*1a30*/  UMOV UR21, 0x400 ;  /* 0x0000040000157882 */ /* 0x000fe20000000000 */
[----:B------:R-:W-:Y:S01]  /*1a40*/  SHF.L.U32 R0, R12, 0x1f, RZ ;  /* 0x0000001f0c007819 */ /* 0x000fe200000006ff */
[----:B--2---:R-:W-:Y:S02]  /*1a50*/  ULEA UR21, UR52, UR21, 0x18 ;  /* 0x0000001534157291 */ /* 0x004fe4000f8ec0ff */
[----:B------:R-:W-:Y:S02]  /*1a60*/  UISETP.GE.U32.AND UP0, UPT, UR56, 0x7f, UPT ;  /* 0x0000007f3800788c */ /* 0x000fe4000bf06070 */
[----:B------:R-:W-:Y:S02]  /*1a70*/  ULEA UR4, UR29, UR21, 0x3 ;  /* 0x000000151d047291 */ /* 0x000fe4000f8e18ff */
[----:B------:R-:W-:Y:S02]  /*1a80*/  ULEA UR19, UR20, UR55, 0x1 ;  /* 0x0000003714137291 */ /* 0x000fe4000f8e08ff */
[----:B------:R-:W-:-:S02]  /*1a90*/  ULEA UR35, UR16, UR53, 0x6 ;  /* 0x0000003510237291 */ /* 0x000fc4000f8e30ff */
[----:B------:R-:W-:Y:S01]  /*1aa0*/  USHF.L.U32 UR19, UR19, 0x7, URZ ;  /* 0x0000000713137899 */ /* 0x000fe200080006ff */
[----:B------:R-:W-:Y:S02]  /*1ab0*/  UMOV UR7, URZ ;  /* 0x000000ff00077c82 */ /* 0x000fe40008000000 */
[----:B------:R2:W3:Y:S01]  /*1ac0*/  SYNCS.PHASECHK.TRANS64.TRYWAIT P1, [UR4+0x10], R0 ;  /* 0x00001000ff0075a7 */ /* 0x0004e20008021104 */
[----:B------:R-:W-:Y:S08]  /*1ad0*/  BRA.U !UP0, `(.L_x_25) ;  /* 0x00000005080c7547 */ /* 0x000ff0000b800000 */
[----:B------:R-:W-:Y:S01]  /*1ae0*/  UMOV UR13, URZ ;  /* 0x000000ff000d7c82 */ /* 0x000fe20008000000 */
[----:B------:R-:W-:-:S05]  /*1af0*/  UMOV UR5, UR29 ;  /* 0x0000001d00057c82 */ /* 0x000fca0008000000 */
.L_x_33:
[----:B------:R-:W-:Y:S01]  /*1b00*/  ULEA UR33, UR5, UR21, 0x3 ;  /* 0x0000001505217291 */ /* 0x000fe2000f8e18ff */
[----:B---3--:R-:W-:Y:S01]  /*1b10*/  @!P4 MOV R2, 0x14000 ;  /* 0x000140000002c802 */ /* 0x008fe20000000f00 */
[----:B-123--:R-:W-:Y:S10]  /*1b20*/  @P1 BRA `(.L_x_26) ;  /* 0x00000000000c1947 */ /* 0x00eff40003800000 */
[----:B------:R-:W-:-:S04]  /*1b30*/  SHF.L.U32 R3, R12, 0x1f, RZ ;  /* 0x0000001f0c037819 */ /* 0x000fc800000006ff */
[----:B------:R-:W3:Y:S02]  /*1b40*/  SYNCS.PHASECHK.TRANS64.TRYWAIT P0, [UR33+0x10], R3 ;  /* 0x00001003ff0075a7 */ /* 0x000ee40008001121 */
[----:B---3--:R-:W-:Y:S05]  /*1b50*/  @!P0 BRA `(.L_x_27) ;  /* 0x0000009c00f88947 */ /* 0x008fea0003800000 */
.L_x_26:
[----:B------:R3:W-:Y:S01]  /*1b60*/  @!P4 SYNCS.ARRIVE.TRANS64 RZ, [UR33], R2 ;  /* 0x00000002ffffc9a7 */ /* 0x0007e20008000021 */
[----:B------:R-:W-:-:S04]  /*1b70*/  ULOP3.LUT UR4, UR40, 0x2, URZ, 0xfc, !UPT ;  /* 0x0000000228047892 */ /* 0x000fc8000f8efcff */
[----:B------:R-:W-:-:S09]  /*1b80*/  UISETP.NE.AND UP0, UPT, UR4, 0x2, UPT ;  /* 0x000000020400788c */ /* 0x000fd2000bf05270 */
[----:B------:R-:W-:Y:S05]  /*1b90*/  BRA.U UP0, `(.L_x_28) ;  /* 0x0000000100047547 */ /* 0x000fea000b800000 */
[----:B-1----:R-:W-:Y:S05]  /*1ba0*/  BPT.TRAP 0x1 ;  /* 0x000000040000795c */ /* 0x002fea0000300000 */
.L_x_28:
[----:B------:R-:W-:Y:S04]  /*1bb0*/  BSSY.RECONVERGENT B0, `(.L_x_29) ;  /* 0x0000003000007945 */ /* 0x000fe80003800200 */
[----:B------:R-:W-:Y:S05]  /*1bc0*/  @P3 BRA `(.L_x_30) ;  /* 0x0000000000043947 */ /* 0x000fea0003800000 */
[----:B-1----:R-:W-:Y:S05]  /*1bd0*/  BPT.TRAP 0x1 ;  /* 0x000000040000795c */ /* 0x002fea0000300000 */
.L_x_30:
[----:B-1----:R-:W-:Y:S05]  /*1be0*/  BSYNC.RECONVERGENT B0 ;  /* 0x0000000000007941 */ /* 0x002fea0003800200 */
.L_x_29:
[----:B------:R-:W-:Y:S01]  /*1bf0*/  UIADD3 UR4, UPT, UPT, UR5, 0x1, URZ ;  /* 0x0000000105047890 */ /* 0x000fe2000fffe0ff */
[----:B------:R-:W-:Y:S01]  /*1c00*/  BSSY.RECONVERGENT B0, `(.L_x_31) ;  /* 0x000002b000007945 */ /* 0x000fe20003800200 */
[----:B------:R-:W-:Y:S02]  /*1c10*/  ELECT P0, URZ, PT ;  /* 0x0000000000ff782f */ /* 0x000fe40003800000 */
[----:B------:R-:W-:-:S04]  /*1c20*/  UISETP.NE.AND UP0, UPT, UR4, 0x2, UPT ;  /* 0x000000020400788c */ /* 0x000fc8000bf05270 */
[----:B------:R-:W-:Y:S02]  /*1c30*/  USEL UR6, URZ, 0x1, UP0 ;  /* 0x00000001ff067887 */ /* 0x000fe40008000000 */
[----:B------:R-:W-:-:S04]  /*1c40*/  USEL UR29, UR4, URZ, UP0 ;  /* 0x000000ff041d7287 */ /* 0x000fc80008000000 */
[----:B------:R-:W-:Y:S01]  /*1c50*/  ULEA UR4, UR29, UR21, 0x3 ;  /* 0x000000151d047291 */ /* 0x000fe2000f8e18ff */
[----:B------:R-:W-:-:S04]  /*1c60*/  LOP3.LUT R12, R12, UR6, RZ, 0x3c, !PT ;  /* 0x000000060c0c7c12 */ /* 0x000fc8000f8e3cff */
[----:B--2---:R-:W-:-:S04]  /*1c70*/  SHF.L.U32 R0, R12, 0x1f, RZ ;  /* 0x0000001f0c007819 */ /* 0x004fc800000006ff */
[----:B------:R1:W2:Y:S01]  /*1c80*/  SYNCS.PHASECHK.TRANS64.TRYWAIT P1, [UR4+0x10], R0 ;  /* 0x00001000ff0075a7 */ /* 0x0002a20008021104 */
[----:B------:R-:W-:Y:S05]  /*1c90*/  @!P0 BRA `(.L_x_32) ;  /* 0x0000000000848947 */ /* 0x000fea0003800000 */
[----:B------:R-:W-:Y:S02]  /*1ca0*/  ULEA UR24, UR5, UR38, 0xc ;  /* 0x0000002605187291 */ /* 0x000fe4000f8e60ff */
[----:B------:R-:W-:Y:S02]  /*1cb0*/  ULEA UR8, UR5, UR37, 0xe ;  /* 0x0000002505087291 */ /* 0x000fe4000f8e70ff */
[----:B------:R-:W-:Y:S02]  /*1cc0*/  UIADD3 UR6, UP1, UPT, UR46, 0x80, URZ ;  /* 0x000000802e067890 */ /* 0x000fe4000ff3e0ff */
[----:B------:R-:W-:Y:S02]  /*1cd0*/  ULEA UR24, UR24, UR21, 0x2 ;  /* 0x0000001518187291 */ /* 0x000fe4000f8e10ff */
[----:B------:R-:W-:Y:S02]  /*1ce0*/  USHF.L.U32 UR34, UR13, 0x6, URZ ;  /* 0x000000060d227899 */ /* 0x000fe400080006ff */
[----:B------:R-:W-:-:S02]  /*1cf0*/  UIADD3 UR14, UP0, UPT, UR46, 0x180, URZ ;  /* 0x000001802e0e7890 */ /* 0x000fc4000ff1e0ff */
[----:B------:R-:W-:Y:S02]  /*1d00*/  ULEA UR8, UR8, UR21, 0x2 ;  /* 0x0000001508087291 */ /* 0x000fe4000f8e10ff */
[----:B------:R-:W-:Y:S02]  /*1d10*/  UIADD3.X UR7, UPT, UPT, URZ, UR47, URZ, UP1, !UPT ;  /* 0x0000002fff077290 */ /* 0x000fe40008ffe4ff */
[----:B------:R-:W-:Y:S02]  /*1d20*/  UIADD3 UR32, UPT, UPT, UR24, 0x8800, URZ ;  /* 0x0000880018207890 */ /* 0x000fe4000fffe0ff */
[----:B------:R-:W-:Y:S02]  /*1d30*/  UPRMT UR4, URZ, 0x5410, UR31 ;  /* 0x00005410ff047896 */ /* 0x000fe4000800001f */
[----:B------:R-:W-:Y:S02]  /*1d40*/  UIADD3 UR26, UPT, UPT, UR34, 0x20, URZ ;  /* 0x00000020221a7890 */ /* 0x000fe4000fffe0ff */
[----:B------:R-:W-:-:S02]  /*1d50*/  UIADD3 UR24, UPT, UPT, UR24, 0xa800, URZ ;  /* 0x0000a80018187890 */ /* 0x000fc4000fffe0ff */
[----:B------:R-:W-:Y:S02]  /*1d60*/  UIADD3.X UR15, UPT, UPT, URZ, UR47, URZ, UP0, !UPT ;  /* 0x0000002fff0f7290 */ /* 0x000fe400087fe4ff */
[----:B------:R-:W-:Y:S02]  /*1d70*/  UIADD3 UR16, UPT, UPT, UR8, 0x10800, URZ ;  /* 0x0001080008107890 */ /* 0x000fe4000fffe0ff */
[----:B------:R-:W-:Y:S02]  /*1d80*/  UPRMT UR22, URZ, 0x5410, UR30 ;  /* 0x00005410ff167896 */ /* 0x000fe4000800001e */
[----:B------:R-:W-:Y:S01]  /*1d90*/  UIADD3 UR8, UPT, UPT, UR8, 0x18800, URZ ;  /* 0x0001880008087890 */ /* 0x000fe2000fffe0ff */
[----:B------:R-:W-:Y:S01]  /*1da0*/  UMOV UR42, 0x0 ;  /* 0x00000000002a7882 */ /* 0x000fe20000000000 */
[----:B------:R-:W-:Y:S01]  /*1db0*/  UMOV UR43, 0x10000000 ;  /* 0x10000000002b7882 */ /* 0x000fe20000000000 */
[----:B------:R-:W-:Y:S01]  /*1dc0*/  UMOV UR25, UR33 ;  /* 0x0000002100197c82 */ /* 0x000fe20008000000 */
[----:B------:R-:W-:Y:S01]  /*1dd0*/  UMOV UR27, UR35 ;  /* 0x00000023001b7c82 */ /* 0x000fe20008000000 */
[----:B------:R-:W-:Y:S01]  /*1de0*/  UMOV UR28, UR36 ;  /* 0x00000024001c7c82 */ /* 0x000fe20008000000 */
[----:B------:R-:W-:Y:S01]  /*1df0*/  UMOV UR17, UR33 ;  /* 0x0000002100117c82 */ /* 0x000fe20008000000 */
[----:B------:R-:W-:Y:S01]  /*1e00*/  UMOV UR20, UR36 ;  /* 0x0000002400147c82 */ /* 0x000fe20008000000 */
[----:B------:R-:W-:Y:S01]  /*1e10*/  UMOV UR18, UR34 ;  /* 0x0000002200127c82 */ /* 0x000fe20008000000 */
[----:B------:R4:W-:Y:S01]  /*1e20*/  UTMALDG.3D.MULTICAST [UR32], [UR6], UR4, desc[UR42] ;  /* 0x00002a20060073b4 */ /* 0x0009e20008011804 */
[----:B------:R-:W-:Y:S01]  /*1e30*/  UMOV UR9, UR33 ;  /* 0x0000002100097c82 */ /* 0x000fe20008000000 */
[----:B------:R-:W-:Y:S01]  /*1e40*/  UMOV UR11, UR19 ;  /* 0x00000013000b7c82 */ /* 0x000fe20008000000 */
[----:B------:R-:W-:Y:S01]  /*1e50*/  UMOV UR12, UR36 ;  /* 0x00000024000c7c82 */ /* 0x000fe20008000000 */
[----:B------:R-:W-:Y:S01]  /*1e60*/  UMOV UR10, UR26 ;  /* 0x0000001a000a7c82 */ /* 0x000fe20008000000 */
[----:B------:R4:W-:Y:S01]  /*1e70*/  UTMALDG.3D.MULTICAST [UR24], [UR6], UR4, desc[UR42] ;  /* 0x00002a18060073b4 */ /* 0x0009e20008011804 */
[----:B------:R4:W-:Y:S01]  /*1e80*/  UTMALDG.3D.MULTICAST [UR16], [UR14], UR22, desc[UR42] ;  /* 0x00002a100e0073b4 */ /* 0x0009e20008011816 */
[----:B------:R4:W-:Y:S02]  /*1e90*/  UTMALDG.3D.MULTICAST [UR8], [UR14], UR22, desc[UR42] ;  /* 0x00002a080e0073b4 */ /* 0x0009e40008011816 */
[----:B----4-:R-:W-:Y:S01]  /*1ea0*/  NOP ;  /* 0x0000000000007918 */ /* 0x010fe20000000000 */
.L_x_32:
[----:B------:R-:W-:Y:S05]  /*1eb0*/  BSYNC.RECONVERGENT B0 ;  /* 0x0000000000007941 */ /* 0x000fea0003800200 */
.L_x_31:
[----:B------:R-:W-:Y:S01]  /*1ec0*/  UIADD3 UR13, UPT, UPT, UR13, 0x1, URZ ;  /* 0x000000010d0d7890 */ /* 0x000fe2000fffe0ff */
[----:B------:R-:W-:Y:S01]  /*1ed0*/  UMOV UR5, UR29 ;  /* 0x0000001d00057c82 */ /* 0x000fe20008000000 */
[----:B------:R-:W-:Y:S02]  /*1ee0*/  UMOV UR7, UR39 ;  /* 0x0000002700077c82 */ /* 0x000fe40008000000 */
[----:B------:R-:W-:-:S09]  /*1ef0*/  UISETP.NE.AND UP0, UPT, UR13, UR39, UPT ;  /* 0x000000270d00728c */ /* 0x000fd2000bf05270 */
[----:B------:R-:W-:Y:S05]  /*1f00*/  BRA.U UP0, `(.L_x_33) ;  /* 0xfffffff900fc7547 */ /* 0x000fea000b83ffff */
.L_x_25:
[----:B------:R-:W-:Y:S01]  /*1f10*/  ULEA UR4, UR29, UR21, 0x3 ;  /* 0x000000151d047291 */ /* 0x000fe2000f8e18ff */
[----:B-12---:R-:W-:Y:S01]  /*1f20*/  SHF.L.U32 R0, R12, 0x1f, RZ ;  /* 0x0000001f0c007819 */ /* 0x006fe200000006ff */
[----:B------:R-:W-:Y:S01]  /*1f30*/  @!P2 SYNCS.ARRIVE.TRANS64.A1T0 RZ, [UR21+0x68], RZ ;  /* 0x000068ffffffa9a7 */ /* 0x000fe20008100015 */
[----:B------:R-:W-:-:S06]  /*1f40*/  UISETP.GT.AND UP0, UPT, UR51, UR50, UPT ;  /* 0x000000323300728c */ /* 0x000fcc000bf04270 */
[----:B---3--:R1:W2:Y:S03]  /*1f50*/  SYNCS.PHASECHK.TRANS64.TRYWAIT P1, [UR4+0x10], R0 ;  /* 0x00001000ff0075a7 */ /* 0x0082a60008021104 */
[----:B------:R-:W-:Y:S05]  /*1f60*/  BRA.U !UP0, `(.L_x_34) ;  /* 0x0000000508087547 */ /* 0x000fea000b800000 */
[----:B------:R-:W-:Y:S01]  /*1f70*/  UIADD3 UR13, UPT, UPT, UR54, UR7, URZ ;  /* 0x00000007360d7290 */ /* 0x000fe2000fffe0ff */
[----:B------:R-:W-:-:S11]  /*1f80*/  UMOV UR5, UR29 ;  /* 0x0000001d00057c82 */ /* 0x000fd60008000000 */
.L_x_42:
[----:B------:R-:W-:Y:S01]  /*1f90*/  ULEA UR33, UR5, UR21, 0x3 ;  /* 0x0000001505217291 */ /* 0x000fe2000f8e18ff */
[----:B--2---:R-:W-:Y:S01]  /*1fa0*/  @!P4 MOV R2, 0x14000 ;  /* 0x000140000002c802 */ /* 0x004fe20000000f00 */
[----:B--23--:R-:W-:Y:S10]  /*1fb0*/  @P1 BRA `(.L_x_35) ;  /* 0x00000000000c1947 */ /* 0x00cff40003800000 */
[----:B------:R-:W-:-:S04]  /*1fc0*/  SHF.L.U32 R3, R12, 0x1f, RZ ;  /* 0x0000001f0c037819 */ /* 0x000fc800000006ff */
[----:B------:R-:W2:Y:S02]  /*1fd0*/  SYNCS.PHASECHK.TRANS64.TRYWAIT P0, [UR33+0x10], R3 ;  /* 0x00001003ff0075a7 */ /* 0x000ea40008001121 */
[----:B--2---:R-:W-:Y:S05]  /*1fe0*/  @!P0 BRA `(.L_x_36) ;  /* 0x0000009800ec8947 */ /* 0x004fea0003800000 */
.L_x_35:
[----:B------:R2:W-:Y:S01]  /*1ff0*/  @!P4 SYNCS.ARRIVE.TRANS64 RZ, [UR33], R2 ;  /* 0x00000002ffffc9a7 */ /* 0x0005e20008000021 */
[----:B------:R-:W-:-:S04]  /*2000*/  ULOP3.LUT UR4, UR40, 0x2, URZ, 0xfc, !UPT ;  /* 0x0000000228047892 */ /* 0x000fc8000f8efcff */
[----:B------:R-:W-:-:S09]  /*2010*/  UISETP.NE.AND UP0, UPT, UR4, 0x2, UPT ;  /* 0x000000020400788c */ /* 0x000fd2000bf05270 */
[----:B------:R-:W-:Y:S05]  /*2020*/  BRA.U UP0, `(.L_x_37) ;  /* 0x0000000100047547 */ /* 0x000fea000b800000 */
[----:B------:R-:W-:Y:S05]  /*2030*/  BPT.TRAP 0x1 ;  /* 0x000000040000795c */ /* 0x000fea0000300000 */
.L_x_37:
[----:B------:R-:W-:Y:S04]  /*2040*/  BSSY.RECONVERGENT B0, `(.L_x_38) ;  /* 0x0000003000007945 */ /* 0x000fe80003800200 */
[----:B------:R-:W-:Y:S05]  /*2050*/  @P3 BRA `(.L_x_39) ;  /* 0x0000000000043947 */ /* 0x000fea0003800000 */
[----:B------:R-:W-:Y:S05]  /*2060*/  BPT.TRAP 0x1 ;  /* 0x000000040000795c */ /* 0x000fea0000300000 */
.L_x_39:
[----:B------:R-:W-:Y:S05]  /*2070*/  BSYNC.RECONVERGENT B0 ;  /* 0x0000000000007941 */ /* 0x000fea0003800200 */
.L_x_38:
        /* <DEDUP_REMOVED lines=8> */
[----:B-1----:R-:W-:-:S04]  /*2100*/  SHF.L.U32 R0, R12, 0x1f, RZ ;  /* 0x0000001f0c007819 */ /* 0x002fc800000006ff */
[----:B------:R1:W3:Y:S01]  /*2110*/  SYNCS.PHASECHK.TRANS64.TRYWAIT P1, [UR4+0x10], R0 ;  /* 0x00001000ff0075a7 */ /* 0x0002e20008021104 */
        /* <DEDUP_REMOVED lines=34> */
.L_x_41:
[----:B------:R-:W-:Y:S05]  /*2340*/  BSYNC.RECONVERGENT B0 ;  /* 0x0000000000007941 */ /* 0x000fea0003800200 */
.L_x_40:
[----:B------:R-:W-:Y:S01]  /*2350*/  UIADD3 UR7, UPT, UPT, UR7, 0x1, URZ ;  /* 0x0000000107077890 */ /* 0x000fe2000fffe0ff */
[----:B------:R-:W-:-:S03]  /*2360*/  UMOV UR5, UR29 ;  /* 0x0000001d00057c82 */ /* 0x000fc60008000000 */
[----:B------:R-:W-:-:S09]  /*2370*/  UISETP.NE.AND UP0, UPT, UR7, UR13, UPT ;  /* 0x0000000d0700728c */ /* 0x000fd2000bf05270 */
[----:B------:R-:W-:Y:S05]  /*2380*/  BRA.U UP0, `(.L_x_42) ;  /* 0xfffffffd00007547 */ /* 0x000fea000b83ffff */
.L_x_34:
[C---:B------:R-:W-:Y:S01]  /*2390*/  LEA R3, R11.reuse, UR21, 0x3 ;  /* 0x000000150b037c11 */ /* 0x040fe2000f8e18ff */
[----:B------:R-:W-:Y:S01]  /*23a0*/  NOP ;  /* 0x0000000000007918 */ /* 0x000fe20000000000 */
[----:B-1----:R-:W-:Y:S02]  /*23b0*/  SHF.L.U32 R0, R10, 0x1f, RZ ;  /* 0x0000001f0a007819 */ /* 0x002fe400000006ff */
[----:B------:R-:W-:Y:S02]  /*23c0*/  LEA R5, R11, UR21, 0x4 ;  /* 0x000000150b057c11 */ /* 0x000fe4000f8e20ff */
[----:B------:R-:W1:Y:S02]  /*23d0*/  SYNCS.PHASECHK.TRANS64.TRYWAIT P0, [R3+URZ+0x70], R0 ;  /* 0x00007000030075a7 */ /* 0x000e6400080011ff */
[----:B-1----:R-:W-:Y:S05]  /*23e0*/  @!P0 BRA `(.L_x_43) ;  /* 0x0000009800048947 */ /* 0x002fea0003800000 */
.L_x_179:
[----:B------:R-:W4:Y:S01]  /*23f0*/  LDS.128 R4, [R5+0x100] ;  /* 0x0001000005047984 */ /* 0x000f220000000c00 */
[----:B------:R-:W-:Y:S01]  /*2400*/  UISETP.GE.AND UP0, UPT, UR45, 0x1, UPT ;  /* 0x000000012d00788c */ /* 0x000fe2000bf06270 */
[----:B------:R-:W-:Y:S01]  /*2410*/  @!PT LDS RZ, [RZ] ;  /* 0x00000000fffff984 */ /* 0x000fe20000000800 */
[----:B------:R-:W-:Y:S01]  /*2420*/  @!PT LDS RZ, [RZ] ;  /* 0x00000000fffff984 */ /* 0x000fe20000000800 */
[----:B------:R-:W-:Y:S01]  /*2430*/  @!PT LDS RZ, [RZ] ;  /* 0x00000000fffff984 */ /* 0x000fe20000000800 */
[----:B------:R-:W-:Y:S01]  /*2440*/  @!PT LDS RZ, [RZ] ;  /* 0x00000000fffff984 */ /* 0x000fe20000000800 */
[----:B------:R1:W-:Y:S06]  /*2450*/  MEMBAR.ALL.CTA ;  /* 0x0000000000007992 */ /* 0x0003ec0000008000 */
[----:B-1----:R-:W1:Y:S01]  /*2460*/  FENCE.VIEW.ASYNC.S ;  /* 0x00000000000073c6 */ /* 0x002e620000000000 */
[----:B----4-:R-:W-:-:S13]  /*2470*/  LOP3.LUT P0, RZ, R6, 0x1, RZ, 0xc0, !PT ;  /* 0x0000000106ff7812 */ /* 0x010fda000780c0ff */
[----:B-1----:R-:W-:Y:S01]  /*2480*/  VOTEU.ANY UP1, P0 ;  /* 0x0000000000ff7886 */ /* 0x002fe20000020100 */
[----:B------:R-:W-:-:S13]  /*2490*/  PLOP3.LUT P0, PT, PT, PT, UP1, 0x80, 0x8 ;  /* 0x000000000008781c */ /* 0x000fda0003f0f018 */
[----:B------:R-:W-:Y:S02]  /*24a0*/  @P0 LOP3.LUT R0, R5, 0xffff, RZ, 0xc0, !PT ;  /* 0x0000ffff05000812 */ /* 0x000fe400078ec0ff */
[----:B--2---:R-:W-:Y:S02]  /*24b0*/  @P0 MOV R2, R4 ;  /* 0x0000000400020202 */ /* 0x004fe40000000f00 */
[----:B------:R-:W-:Y:S01]  /*24c0*/  @P0 R2UR UR5, R0 ;  /* 0x00000000000502ca */ /* 0x000fe200000e0000 */
[----:B------:R-:W-:Y:S01]  /*24d0*/  VIADD R0, R3, 0x80 ;  /* 0x0000008003007836 */ /* 0x000fe20000000000 */
[----:B------:R-:W-:Y:S02]  /*24e0*/  @P0 SHF.R.U32.HI R4, RZ, 0x10, R5 ;  /* 0x00000010ff040819 */ /* 0x000fe40000011605 */
[----:B------:R-:W-:Y:S02]  /*24f0*/  @P0 R2UR UR6, R2 ;  /* 0x00000000020602ca */ /* 0x000fe400000e0000 */
[----:B------:R-:W-:-:S02]  /*2500*/  PRMT R0, RZ, 0x654, R0 ;  /* 0x00000654ff007816 */ /* 0x000fc40000000000 */
[----:B------:R-:W-:Y:S02]  /*2510*/  @P0 R2UR UR4, R4 ;  /* 0x00000000040402ca */ /* 0x000fe400000e0000 */
[----:B------:R1:W-:Y:S03]  /*2520*/  SYNCS.ARRIVE.TRANS64.RED.A1T0 RZ, [R0+URZ], RZ ;  /* 0x000000ff00ff79a7 */ /* 0x0003e600081004ff */
[----:B------:R-:W-:-:S04]  /*2530*/  @UP1 UMOV UR41, UR5 ;  /* 0x0000000500291c82 */ /* 0x000fc80008000000 */
[----:B------:R-:W-:-:S04]  /*2540*/  @UP1 UMOV UR44, UR6 ;  /* 0x00000006002c1c82 */ /* 0x000fc80008000000 */
[----:B------:R-:W-:Y:S01]  /*2550*/  @UP1 UMOV UR36, UR4 ;  /* 0x0000000400241c82 */ /* 0x000fe20008000000 */
[----:B------:R-:W-:Y:S05]  /*2560*/  BRA.U !UP0, `(.L_x_44) ;  /* 0x0000000108d47547 */ /* 0x000fea000b800000 */
[----:B------:R-:W2:Y:S01]  /*2570*/  LDCU.128 UR12, c[0x0][0xb10] ;  /* 0x00016200ff0c77ac */ /* 0x000ea20008000c00 */
[----:B------:R-:W4:Y:S01]  /*2580*/  LDCU UR22, c[0x0][0xb20] ;  /* 0x00016400ff1677ac */ /* 0x000f220008000800 */
[----:B------:R-:W3:Y:S01]  /*2590*/  LDCU UR20, c[0x0][0xb0c] ;  /* 0x00016180ff1477ac */ /* 0x000ee20008000800 */
[----:B------:R-:W1:Y:S01]  /*25a0*/  LDCU.64 UR8, c[0x0][0xb28] ;  /* 0x00016500ff0877ac */ /* 0x000e620008000a00 */
[----:B------:R-:W-:Y:S02]  /*25b0*/  UISETP.NE.AND UP3, UPT, UR45, 0x1, UPT ;  /* 0x000000012d00788c */ /* 0x000fe4000bf65270 */
[----:B--2---:R-:W-:Y:S02]  /*25c0*/  UIMAD.WIDE.U32 UR6, UR48, UR15, URZ ;  /* 0x0000000f300672a5 */ /* 0x004fe4000f8e00ff */
[----:B------:R-:W-:Y:S02]  /*25d0*/  UIMAD.WIDE.U32 UR4, UR49, UR12, URZ ;  /* 0x0000000c310472a5 */ /* 0x000fe4000f8e00ff */
[----:B------:R-:W-:-:S02]  /*25e0*/  UISETP.NE.AND UP0, UPT, UR14, 0x1, UPT ;  /* 0x000000010e00788c */ /* 0x000fc4000bf05270 */
[----:B------:R-:W-:Y:S01]  /*25f0*/  UIMAD.WIDE.U32 UR18, UR41, UR15, URZ ;  /* 0x0000000f291272a5 */ /* 0x000fe2000f8e00ff */
[----:B------:R-:W-:Y:S02]  /*2600*/  UMOV UR6, UR7 ;  /* 0x0000000700067c82 */ /* 0x000fe40008000000 */
[----:B------:R-:W-:Y:S01]  /*2610*/  UMOV UR4, UR5 ;  /* 0x0000000500047c82 */ /* 0x000fe20008000000 */
[----:B----4-:R-:W-:Y:S02]  /*2620*/  USHF.R.U32.HI UR6, URZ, UR22, UR6 ;  /* 0x00000016ff067299 */ /* 0x010fe40008011606 */
[----:B---3--:R-:W-:Y:S02]  /*2630*/  UISETP.NE.AND UP2, UPT, UR20, 0x1, UPT ;  /* 0x000000011400788c */ /* 0x008fe4000bf45270 */
[----:B------:R-:W-:Y:S02]  /*2640*/  USHF.R.U32.HI UR4, URZ, UR13, UR4 ;  /* 0x0000000dff047299 */ /* 0x000fe40008011604 */
[----:B------:R-:W-:-:S02]  /*2650*/  USEL UR5, UR48, UR6, !UP0 ;  /* 0x0000000630057287 */ /* 0x000fc4000c000000 */
[----:B------:R-:W-:Y:S02]  /*2660*/  USEL UR6, UR49, UR4, !UP2 ;  /* 0x0000000431067287 */ /* 0x000fe4000d000000 */
[----:B-1----:R-:W-:Y:S01]  /*2670*/  UIMAD.WIDE.U32 UR10, UR5, UR8, URZ ;  /* 0x00000008050a72a5 */ /* 0x002fe2000f8e00ff */
[----:B------:R-:W-:Y:S01]  /*2680*/  UMOV UR4, UR19 ;  /* 0x0000001300047c82 */ /* 0x000fe20008000000 */
[----:B------:R-:W-:Y:S02]  /*2690*/  UIMAD.WIDE.U32 UR16, UR44, UR12, URZ ;  /* 0x0000000c2c1072a5 */ /* 0x000fe4000f8e00ff */
[----:B------:R-:W-:-:S03]  /*26a0*/  UIMAD.WIDE.U32 UR18, UR6, UR8, URZ ;  /* 0x00000008061272a5 */ /* 0x000fc6000f8e00ff */
[----:B------:R-:W-:Y:S01]  /*26b0*/  UMOV UR10, UR11 ;  /* 0x0000000b000a7c82 */ /* 0x000fe20008000000 */
[----:B------:R-:W-:Y:S02]  /*26c0*/  USHF.R.U32.HI UR4, URZ, UR22, UR4 ;  /* 0x00000016ff047299 */ /* 0x000fe40008011604 */
[----:B------:R-:W-:Y:S01]  /*26d0*/  @UP3 USHF.R.U32.HI UR5, URZ, UR9, UR10 ;  /* 0x00000009ff053299 */ /* 0x000fe2000801160a */
[----:B------:R-:W-:Y:S01]  /*26e0*/  UMOV UR16, UR17 ;  /* 0x0000001100107c82 */ /* 0x000fe20008000000 */
[----:B------:R-:W-:Y:S01]  /*26f0*/  UMOV UR18, UR19 ;  /* 0x0000001300127c82 */ /* 0x000fe20008000000 */
[----:B------:R-:W-:Y:S02]  /*2700*/  USHF.R.U32.HI UR13, URZ, UR13, UR16 ;  /* 0x0000000dff0d7299 */ /* 0x000fe40008011610 */
[----:B------:R-:W-:Y:S02]  /*2710*/  USEL UR4, UR41, UR4, !UP0 ;  /* 0x0000000429047287 */ /* 0x000fe4000c000000 */
[----:B------:R-:W-:-:S02]  /*2720*/  @UP3 USHF.R.U32.HI UR6, URZ, UR9, UR18 ;  /* 0x00000009ff063299 */ /* 0x000fc40008011612 */
[----:B------:R-:W-:Y:S02]  /*2730*/  UIMAD UR7, UR45, UR5, URZ ;  /* 0x000000052d0772a4 */ /* 0x000fe4000f8e02ff */
[----:B------:R-:W-:Y:S02]  /*2740*/  USEL UR5, UR44, UR13, !UP2 ;  /* 0x0000000d2c057287 */ /* 0x000fe4000d000000 */
[----:B------:R-:W-:Y:S02]  /*2750*/  UIMAD UR10, UR45, UR6, URZ ;  /* 0x000000062d0a72a4 */ /* 0x000fe4000f8e02ff */
[----:B------:R-:W-:Y:S02]  /*2760*/  UISETP.GE.AND UP0, UPT, UR4, UR7, UPT ;  /* 0x000000070400728c */ /* 0x000fe4000bf06270 */
[----:B------:R-:W-:Y:S02]  /*2770*/  UIMAD.WIDE.U32 UR12, UR4, UR8, URZ ;  /* 0x00000008040c72a5 */ /* 0x000fe4000f8e00ff */
[----:B------:R-:W-:-:S02]  /*2780*/  UISETP.GE.OR UP0, UPT, UR5, UR10, UP0 ;  /* 0x0000000a0500728c */ /* 0x000fc40008706670 */
        /* <DEDUP_REMOVED lines=19> */
.L_x_44:
[----:B------:R-:W2:Y:S02]  /*28c0*/  LDCU UR4, c[0x0][0xb30] ;  /* 0x00016600ff0477ac */ /* 0x000ea40008000800 */
[----:B--2---:R-:W-:-:S09]  /*28d0*/  UISETP.NE.AND UP0, UPT, UR4, 0x1, UPT ;  /* 0x000000010400788c */ /* 0x004fd2000bf05270 */
[----:B------:R-:W-:Y:S05]  /*28e0*/  BRA.U UP0, `(.L_x_45) ;  /* 0x0000000100447547 */ /* 0x000fea000b800000 */
[----:B------:R-:W2:Y:S01]  /*28f0*/  LDCU.128 UR8, c[0x0][0xb10] ;  /* 0x00016200ff0877ac */ /* 0x000ea20008000c00 */
[----:B------:R-:W4:Y:S01]  /*2900*/  LDCU UR12, c[0x0][0xb0c] ;  /* 0x00016180ff0c77ac */ /* 0x000f220008000800 */
[----:B------:R-:W1:Y:S01]  /*2910*/  LDCU UR13, c[0x0][0xb20] ;  /* 0x00016400ff0d77ac */ /* 0x000e620008000800 */
[----:B--2---:R-:W-:Y:S02]  /*2920*/  UIMAD.WIDE.U32 UR6, UR44, UR8, URZ ;  /* 0x000000082c0672a5 */ /* 0x004fe4000f8e00ff */
[----:B------:R-:W-:Y:S02]  /*2930*/  UIMAD.WIDE.U32 UR4, UR41, UR11, URZ ;  /* 0x0000000b290472a5 */ /* 0x000fe4000f8e00ff */
[----:B----4-:R-:W-:Y:S02]  /*2940*/  UISETP.NE.AND UP2, UPT, UR12, 0x1, UPT ;  /* 0x000000010c00788c */ /* 0x010fe4000bf45270 */
[----:B------:R-:W-:Y:S01]  /*2950*/  UISETP.NE.AND UP0, UPT, UR10, 0x1, UPT ;  /* 0x000000010a00788c */ /* 0x000fe2000bf05270 */
[----:B------:R-:W-:-:S02]  /*2960*/  UMOV UR6, UR7 ;  /* 0x0000000700067c82 */ /* 0x000fc40008000000 */
[----:B------:R-:W-:Y:S01]  /*2970*/  UMOV UR4, UR5 ;  /* 0x0000000500047c82 */ /* 0x000fe20008000000 */
[----:B------:R-:W-:Y:S02]  /*2980*/  USHF.R.U32.HI UR9, URZ, UR9, UR6 ;  /* 0x00000009ff097299 */ /* 0x000fe40008011606 */
[----:B-1----:R-:W-:Y:S02]  /*2990*/  USHF.R.U32.HI UR4, URZ, UR13, UR4 ;  /* 0x0000000dff047299 */ /* 0x002fe40008011604 */
[----:B------:R-:W-:Y:S02]  /*29a0*/  USEL UR5, UR44, UR9, !UP2 ;  /* 0x000000092c057287 */ /* 0x000fe4000d000000 */
[----:B------:R-:W-:-:S04]  /*29b0*/  USEL UR4, UR41, UR4, !UP0 ;  /* 0x0000000429047287 */ /* 0x000fc8000c000000 */
[----:B------:R-:W-:Y:S02]  /*29c0*/  UIADD3 UR6, UPT, UPT, UR5, -UR4, URZ ;  /* 0x8000000405067290 */ /* 0x000fe4000fffe0ff */
[----:B------:R-:W-:Y:S02]  /*29d0*/  UIADD3 UR4, UPT, UPT, -UR5, UR4, URZ ;  /* 0x0000000405047290 */ /* 0x000fe4000fffe1ff */
[----:B------:R-:W-:Y:S02]  /*29e0*/  UIMAD UR41, UR6, UR10, UR41 ;  /* 0x0000000a062972a4 */ /* 0x000fe4000f8e0229 */
[----:B------:R-:W-:-:S12]  /*29f0*/  UIMAD UR44, UR4, UR12, UR44 ;  /* 0x0000000c042c72a4 */ /* 0x000fd8000f8e022c */
.L_x_45:
[----:B------:R-:W-:Y:S01]  /*2a00*/  VIADD R11, R11, 0x1 ;  /* 0x000000010b0b7836 */ /* 0x000fe20000000000 */
[----:B------:R-:W-:Y:S02]  /*2a10*/  R2UR UR5, R60 ;  /* 0x000000003c0572ca */ /* 0x000fe400000e0000 */
[----:B------:R-:W-:Y:S02]  /*2a20*/  R2UR UR4, R59 ;  /* 0x000000003b0472ca */ /* 0x000fe400000e0000 */
[C---:B------:R-:W-:Y:S02]  /*2a30*/  ISETP.NE.AND P0, PT, R11.reuse, 0x2, PT ;  /* 0x000000020b00780c */ /* 0x040fe40003f05270 */
[----:B------:R-:W-:Y:S02]  /*2a40*/  PLOP3.LUT P2, PT, PT, PT, PT, 0x80, 0x8 ;  /* 0x000000000008781c */ /* 0x000fe40003f4f070 */
[----:B------:R-:W-:Y:S02]  /*2a50*/  SEL R3, RZ, 0x1, P0 ;  /* 0x00000001ff037807 */ /* 0x000fe40000000000 */
[----:B------:R-:W-:-:S02]  /*2a60*/  SEL R11, R11, RZ, P0 ;  /* 0x000000ff0b0b7207 */ /* 0x000fc40000000000 */
[----:B------:R-:W-:Y:S01]  /*2a70*/  LOP3.LUT R10, R10, R3, RZ, 0x3c, !PT ;  /* 0x000000030a0a7212 */ /* 0x000fe200078e3cff */
[----:B------:R-:W-:Y:S02]  /*2a80*/  UIADD3 UR16, UPT, UPT, UR44, UR5, URZ ;  /* 0x000000052c107290 */ /* 0x000fe4000fffe0ff */
[----:B------:R-:W-:Y:S01]  /*2a90*/  UIADD3 UR20, UPT, UPT, UR41, UR4, URZ ;  /* 0x0000000429147290 */ /* 0x000fe2000fffe0ff */
[----:B------:R-:W-:Y:S11]  /*2aa0*/  BRA.U UP1, `(.L_x_46) ;  /* 0xffffffed01a07547 */ /* 0x000ff6000b83ffff */
[----:B------:R-:W-:Y:S01]  /*2ab0*/  UIADD3 UR21, UPT, UPT, UR21, 0x10, URZ ;  /* 0x0000001015157890 */ /* 0x000fe2000fffe0ff */
[----:B------:R-:W-:-:S03]  /*2ac0*/  SHF.L.U32 R3, R12, 0x1f, RZ ;  /* 0x0000001f0c037819 */ /* 0x000fc600000006ff */
[----:B------:R-:W-:-:S09]  /*2ad0*/  ULEA UR4, UR29, UR21, 0x3 ;  /* 0x000000151d047291 */ /* 0x000fd2000f8e18ff */
[----:B------:R-:W2:Y:S02]  /*2ae0*/  SYNCS.PHASECHK.TRANS64.TRYWAIT P0, [UR4], R3 ;  /* 0x00000003ff0075a7 */ /* 0x000ea40008001104 */
[----:B--2---:R-:W-:Y:S05]  /*2af0*/  @!P0 BRA `(.L_x_47) ;  /* 0x0000009000548947 */ /* 0x004fea0003800000 */
.L_x_181:
[----:B------:R-:W-:-:S04]  /*2b00*/  UIADD3 UR4, UPT, UPT, UR29, 0x1, URZ ;  /* 0x000000011d047890 */ /* 0x000fc8000fffe0ff */
[----:B------:R-:W-:-:S04]  /*2b10*/  UISETP.NE.AND UP0, UPT, UR4, 0x2, UPT ;  /* 0x000000020400788c */ /* 0x000fc8000bf05270 */
[----:B------:R-:W-:Y:S02]  /*2b20*/  USEL UR5, URZ, 0x1, UP0 ;  /* 0x00000001ff057887 */ /* 0x000fe40008000000 */
[----:B------:R-:W-:-:S04]  /*2b30*/  USEL UR4, UR4, URZ, UP0 ;  /* 0x000000ff04047287 */ /* 0x000fc80008000000 */
[----:B------:R-:W-:Y:S01]  /*2b40*/  ULEA UR4, UR4, UR21, 0x3 ;  /* 0x0000001504047291 */ /* 0x000fe2000f8e18ff */
[----:B-1----:R-:W-:-:S04]  /*2b50*/  LOP3.LUT R3, R12, UR5, RZ, 0x3c, !PT ;  /* 0x000000050c037c12 */ /* 0x002fc8000f8e3cff */
[----:B------:R-:W-:Y:S01]  /*2b60*/  SHF.L.U32 R3, R3, 0x1f, RZ ;  /* 0x0000001f03037819 */ /* 0x000fe200000006ff */
[----:B------:R-:W-:-:S07]  /*2b70*/  IMAD.U32 R0, RZ, RZ, UR4 ;  /* 0x00000004ff007e24 */ /* 0x000fce000f8e00ff */
.L_x_48:
[----:B-1----:R1:W2:Y:S02]  /*2b80*/  SYNCS.PHASECHK.TRANS64.TRYWAIT P0, [R0+URZ], R3 ;  /* 0x00000003000075a7 */ /* 0x0022a400080011ff */
[----:B--2---:R-:W-:Y:S05]  /*2b90*/  @!P0 NANOSLEEP.SYNCS 0x989680 ;  /* 0x009896800000895d */ /* 0x004fea0003900000 */
[----:B------:R-:W2:Y:S02]  /*2ba0*/  @!P0 SYNCS.PHASECHK.TRANS64 P0, [R0+URZ], R3 ;  /* 0x00000003000085a7 */ /* 0x000ea400080010ff */
[----:B--2---:R-:W-:Y:S05]  /*2bb0*/  @P0 EXIT ;  /* 0x000000000000094d */ /* 0x004fea0003800000 */
[----:B------:R-:W-:Y:S05]  /*2bc0*/  BRA `(.L_x_48) ;  /* 0xfffffffc00ec7947 */ /* 0x000fea000383ffff */
.L_x_22:
[----:B------:R-:W-:-:S04]  /*2bd0*/  UISETP.NE.AND UP0, UPT, UR52, URZ, UPT ;  /* 0x000000ff3400728c */ /* 0x000fc8000bf05270 */
[----:B------:R-:W-:-:S09]  /*2be0*/  UISETP.NE.OR UP0, UPT, UR17, 0x1, UP0 ;  /* 0x000000011100788c */ /* 0x000fd20008705670 */
[----:B------:R-:W-:Y:S05]  /*2bf0*/  BRA.U UP0, `(.L_x_49) ;  /* 0x0000000500487547 */ /* 0x000fea000b800000 */
[----:B------:R-:W-:Y:S01]  /*2c00*/  ISETP.GE.U32.AND P2, PT, R0, 0x4, PT ;  /* 0x000000040000780c */ /* 0x000fe20003f46070 */
[----:B------:R-:W-:Y:S01]  /*2c10*/  IMAD.MOV.U32 R12, RZ, RZ, 0x1 ;  /* 0x00000001ff0c7424 */ /* 0x000fe200078e00ff */
[----:B------:R-:W-:Y:S02]  /*2c20*/  CS2R R10, SRZ ;  /* 0x00000000000a7805 */ /* 0x000fe4000001ff00 */
[----:B------:R-:W-:Y:S01]  /*2c30*/  CS2R R8, SRZ ;  /* 0x0000000000087805 */ /* 0x000fe2000001ff00 */
[----:B------:R-:W-:Y:S01]  /*2c40*/  UMOV UR6, 0x400 ;  /* 0x0000040000067882 */ /* 0x000fe20000000000 */
[----:B------:R-:W-:Y:S01]  /*2c50*/  UMOV UR5, URZ ;  /* 0x000000ff00057c82 */ /* 0x000fe20008000000 */
[----:B------:R-:W-:-:S12]  /*2c60*/  ULEA UR6, UR52, UR6, 0x18 ;  /* 0x0000000634067291 */ /* 0x000fd8000f8ec0ff */
.L_x_53:
[----:B------:R-:W-:Y:S02]  /*2c70*/  LEA R2, R8, UR6, 0x3 ;  /* 0x0000000608027c11 */ /* 0x000fe4000f8e18ff */
[----:B------:R-:W-:-:S03]  /*2c80*/  SHF.L.U32 R5, R9, 0x1f, RZ ;  /* 0x0000001f09057819 */ /* 0x000fc600000006ff */
[----:B------:R-:W-:Y:S01]  /*2c90*/  VIADD R4, R2, 0xe0 ;  /* 0x000000e002047836 */ /* 0x000fe20000000000 */
[----:B------:R-:W2:Y:S02]  /*2ca0*/  SYNCS.PHASECHK.TRANS64.TRYWAIT P0, [R2+URZ+0xd0], R5 ;  /* 0x0000d005020075a7 */ /* 0x000ea400080011ff */
[----:B--2---:R-:W-:Y:S05]  /*2cb0*/  @!P0 BRA `(.L_x_50) ;  /* 0x0000008c00fc8947 */ /* 0x004fea0003800000 */
.L_x_182:
[----:B------:R-:W-:Y:S01]  /*2cc0*/  ULEA UR4, UR5, UR6, 0x3 ;  /* 0x0000000605047291 */ /* 0x000fe2000f8e18ff */
[----:B------:R-:W-:Y:S02]  /*2cd0*/  PRMT R4, RZ, 0x654, R4 ;  /* 0x00000654ff047816 */ /* 0x000fe40000000004 */
[----:B--2---:R-:W-:Y:S01]  /*2ce0*/  SHF.L.U32 R5, R12, 0x1f, RZ ;  /* 0x0000001f0c057819 */ /* 0x004fe200000006ff */
[----:B------:R-:W-:Y:S01]  /*2cf0*/  UIADD3 UR7, UPT, UPT, UR4, 0x70, URZ ;  /* 0x0000007004077890 */ /* 0x000fe2000fffe0ff */
[----:B------:R2:W-:Y:S05]  /*2d00*/  SYNCS.ARRIVE.TRANS64.RED.A1T0 RZ, [R4+URZ], RZ ;  /* 0x000000ff04ff79a7 */ /* 0x0005ea00081004ff */
[----:B------:R-:W-:Y:S01]  /*2d10*/  IMAD.U32 R7, RZ, RZ, UR7 ;  /* 0x00000007ff077e24 */ /* 0x000fe2000f8e00ff */
[----:B------:R-:W3:Y:S04]  /*2d20*/  SYNCS.PHASECHK.TRANS64.TRYWAIT P0, [UR4+0x80], R5 ;  /* 0x00008005ff0075a7 */ /* 0x000ee80008001104 */
[----:B------:R-:W-:Y:S01]  /*2d30*/  PRMT R6, R0, 0x654, R7 ;  /* 0x0000065400067816 */ /* 0x000fe20000000007 */
[----:B--2---:R-:W-:Y:S01]  /*2d40*/  @!P2 IMAD.MOV.U32 R4, RZ, RZ, 0x10 ;  /* 0x00000010ff04a424 */ /* 0x004fe200078e00ff */
[----:B---3--:R-:W-:Y:S06]  /*2d50*/  @!P0 BRA `(.L_x_51) ;  /* 0x0000008c00e88947 */ /* 0x008fec0003800000 */
.L_x_184:
[----:B------:R-:W-:Y:S01]  /*2d60*/  ULEA UR8, UR5, UR6, 0x4 ;  /* 0x0000000605087291 */ /* 0x000fe2000f8e20ff */
[----:B------:R-:W-:Y:S01]  /*2d70*/  SEL R3, R6, R3, !P2 ;  /* 0x0000000306037207 */ /* 0x000fe20005000000 */
[----:B------:R-:W-:Y:S01]  /*2d80*/  UIADD3 UR9, UPT, UPT, UR4, 0x70, URZ ;  /* 0x0000007004097890 */ /* 0x000fe2000fffe0ff */
[----:B--2---:R-:W-:Y:S01]  /*2d90*/  LEA R2, R11, UR6, 0x3 ;  /* 0x000000060b027c11 */ /* 0x004fe2000f8e18ff */
[----:B------:R-:W-:Y:S01]  /*2da0*/  UIADD3 UR8, UPT, UPT, UR8, 0x100, URZ ;  /* 0x0000010008087890 */ /* 0x000fe2000fffe0ff */
[----:B------:R-:W-:Y:S01]  /*2db0*/  SHF.L.U32 R5, R10, 0x1f, RZ ;  /* 0x0000001f0a057819 */ /* 0x000fe200000006ff */
[----:B------:R2:W-:Y:S01]  /*2dc0*/  @!P2 SYNCS.ARRIVE.TRANS64.RED RZ, [R3+URZ], R4 ;  /* 0x0000000403ffa9a7 */ /* 0x0005e200080004ff */
[----:B------:R-:W-:Y:S01]  /*2dd0*/  UIADD3 UR4, UPT, UPT, UR5, 0x1, URZ ;  /* 0x0000000105047890 */ /* 0x000fe2000fffe0ff */
[----:B------:R-:W-:-:S03]  /*2de0*/  VIADD R8, R8, 0x1 ;  /* 0x0000000108087836 */ /* 0x000fc60000000000 */
[----:B------:R-:W-:Y:S02]  /*2df0*/  UISETP.NE.AND UP0, UPT, UR4, 0x2, UPT ;  /* 0x000000020400788c */ /* 0x000fe4000bf05270 */
[----:B------:R-:W-:Y:S06]  /*2e00*/  UGETNEXTWORKID.BROADCAST [UR8], [UR9] ;  /* 0x00000000080073ca */ /* 0x000fec0008000100 */
[----:B------:R-:W-:Y:S01]  /*2e10*/  USEL UR7, URZ, 0x1, UP0 ;  /* 0x00000001ff077887 */ /* 0x000fe20008000000 */
[----:B------:R-:W-:Y:S01]  /*2e20*/  ISETP.NE.AND P0, PT, R8, 0x2, PT ;  /* 0x000000020800780c */ /* 0x000fe20003f05270 */
[----:B------:R-:W-:Y:S01]  /*2e30*/  USEL UR5, UR4, URZ, UP0 ;  /* 0x000000ff04057287 */ /* 0x000fe20008000000 */
[----:B------:R-:W3:Y:S03]  /*2e40*/  SYNCS.PHASECHK.TRANS64.TRYWAIT P1, [R2+URZ+0x70], R5 ;  /* 0x00007005020075a7 */ /* 0x000ee600080211ff */
[----:B------:R-:W-:Y:S01]  /*2e50*/  LOP3.LUT R12, R12, UR7, RZ, 0x3c, !PT ;  /* 0x000000070c0c7c12 */ /* 0x000fe2000f8e3cff */
[----:B--23--:R-:W-:Y:S07]  /*2e60*/  @!P1 BRA `(.L_x_52) ;  /* 0x0000008c00bc9947 */ /* 0x00cfee0003800000 */
.L_x_185:
[C---:B------:R-:W-:Y:S01]  /*2e70*/  LEA R4, R11.reuse, UR6, 0x4 ;  /* 0x000000060b047c11 */ /* 0x040fe2000f8e20ff */
[----:B--2---:R-:W-:Y:S01]  /*2e80*/  VIADD R2, R2, 0x80 ;  /* 0x0000008002027836 */ /* 0x004fe20000000000 */
[----:B------:R-:W-:Y:S01]  /*2e90*/  SEL R8, R8, RZ, P0 ;  /* 0x000000ff08087207 */ /* 0x000fe20000000000 */
[----:B------:R-:W-:-:S03]  /*2ea0*/  VIADD R11, R11, 0x1 ;  /* 0x000000010b0b7836 */ /* 0x000fc60000000000 */
[----:B------:R-:W2:Y:S01]  /*2eb0*/  LDS.128 R4, [R4+0x100] ;  /* 0x0001000004047984 */ /* 0x000ea20000000c00 */
[----:B------:R-:W-:Y:S02]  /*2ec0*/  PRMT R2, RZ, 0x654, R2 ;  /* 0x00000654ff027816 */ /* 0x000fe40000000002 */
[C---:B------:R-:W-:Y:S01]  /*2ed0*/  ISETP.NE.AND P1, PT, R11.reuse, 0x2, PT ;  /* 0x000000020b00780c */ /* 0x040fe20003f25270 */
[----:B------:R-:W-:Y:S01]  /*2ee0*/  @!PT LDS RZ, [RZ] ;  /* 0x00000000fffff984 */ /* 0x000fe20000000800 */
[----:B------:R-:W-:Y:S01]  /*2ef0*/  @!PT LDS RZ, [RZ] ;  /* 0x00000000fffff984 */ /* 0x000fe20000000800 */
[----:B------:R-:W-:Y:S01]  /*2f00*/  @!PT LDS RZ, [RZ] ;  /* 0x00000000fffff984 */ /* 0x000fe20000000800 */
[----:B------:R-:W-:Y:S01]  /*2f10*/  @!PT LDS RZ, [RZ] ;  /* 0x00000000fffff984 */ /* 0x000fe20000000800 */
[----:B------:R3:W-:Y:S06]  /*2f20*/  MEMBAR.ALL.CTA ;  /* 0x0000000000007992 */ /* 0x0007ec0000008000 */
[----:B---3--:R-:W3:Y:S01]  /*2f30*/  FENCE.VIEW.ASYNC.S ;  /* 0x00000000000073c6 */ /* 0x008ee20000000000 */
[----:B------:R-:W-:Y:S01]  /*2f40*/  SEL R11, R11, RZ, P1 ;  /* 0x000000ff0b0b7207 */ /* 0x000fe20000800000 */
[----:B---3--:R3:W-:Y:S01]  /*2f50*/  SYNCS.ARRIVE.TRANS64.RED.A1T0 RZ, [R2+URZ], RZ ;  /* 0x000000ff02ff79a7 */ /* 0x0087e200081004ff */
[----:B--2---:R-:W-:-:S02]  /*2f60*/  LOP3.LUT P3, RZ, R6, 0x1, RZ, 0xc0, !PT ;  /* 0x0000000106ff7812 */ /* 0x004fc4000786c0ff */
[----:B------:R-:W-:-:S04]  /*2f70*/  SEL R5, RZ, 0x1, P1 ;  /* 0x00000001ff057807 */ /* 0x000fc80000800000 */
[----:B------:R-:W-:Y:S02]  /*2f80*/  LOP3.LUT R10, R10, R5, RZ, 0x3c, !PT ;  /* 0x000000050a0a7212 */ /* 0x000fe400078e3cff */
[----:B---3--:R-:W-:-:S04]  /*2f90*/  SEL R2, RZ, 0x1, P0 ;  /* 0x00000001ff027807 */ /* 0x008fc80000000000 */
[----:B------:R-:W-:Y:S01]  /*2fa0*/  LOP3.LUT R9, R9, R2, RZ, 0x3c, !PT ;  /* 0x0000000209097212 */ /* 0x000fe200078e3cff */
[----:B------:R-:W-:Y:S06]  /*2fb0*/  @P3 BRA `(.L_x_53) ;  /* 0xfffffffc002c3947 */ /* 0x000fec000383ffff */
[----:B------:R-:W-:Y:S01]  /*2fc0*/  ULEA UR4, UR5, UR6, 0x3 ;  /* 0x0000000605047291 */ /* 0x000fe2000f8e18ff */
[----:B------:R-:W-:-:S08]  /*2fd0*/  SHF.L.U32 R3, R12, 0x1f, RZ ;  /* 0x0000001f0c037819 */ /* 0x000fd000000006ff */
[----:B------:R-:W2:Y:S02]  /*2fe0*/  SYNCS.PHASECHK.TRANS64 P0, [UR4+0x80], R3 ;  /* 0x00008003ff0075a7 */ /* 0x000ea40008001004 */
[----:B--2---:R-:W-:Y:S05]  /*2ff0*/  @P0 BRA `(.L_x_54) ;  /* 0x0000000000080947 */ /* 0x004fea0003800000 */
[----:B------:R-:W2:Y:S02]  /*3000*/  SYNCS.PHASECHK.TRANS64.TRYWAIT P0, [UR4+0x80], R3 ;  /* 0x00008003ff0075a7 */ /* 0x000ea40008001104 */
[----:B--2---:R-:W-:Y:S05]  /*3010*/  @!P0 BRA `(.L_x_55) ;  /* 0x0000008c00648947 */ /* 0x004fea0003800000 */
.L_x_54:
[----:B------:R-:W-:-:S04]  /*3020*/  UIADD3 UR7, UPT, UPT, UR5, 0x1, URZ ;  /* 0x0000000105077890 */ /* 0x000fc8000fffe0ff */
[----:B------:R-:W-:-:S04]  /*3030*/  UISETP.NE.AND UP0, UPT, UR7, 0x2, UPT ;  /* 0x000000020700788c */ /* 0x000fc8000bf05270 */
[----:B------:R-:W-:Y:S02]  /*3040*/  USEL UR8, URZ, 0x1, UP0 ;  /* 0x00000001ff087887 */ /* 0x000fe40008000000 */
[----:B------:R-:W-:-:S04]  /*3050*/  USEL UR7, UR7, URZ, UP0 ;  /* 0x000000ff07077287 */ /* 0x000fc80008000000 */
[----:B------:R-:W-:Y:S01]  /*3060*/  ULEA UR7, UR7, UR6, 0x3 ;  /* 0x0000000607077291 */ /* 0x000fe2000f8e18ff */
[----:B--2---:R-:W-:-:S04]  /*3070*/  LOP3.LUT R3, R12, UR8, RZ, 0x3c, !PT ;  /* 0x000000080c037c12 */ /* 0x004fc8000f8e3cff */
[----:B------:R-:W-:-:S04]  /*3080*/  SHF.L.U32 R0, R3, 0x1f, RZ ;  /* 0x0000001f03007819 */ /* 0x000fc800000006ff */
[----:B------:R-:W2:Y:S02]  /*3090*/  SYNCS.PHASECHK.TRANS64 P0, [UR7+0x80], R0 ;  /* 0x00008000ff0075a7 */ /* 0x000ea40008001007 */
[----:B-12---:R-:W-:Y:S05]  /*30a0*/  @P0 EXIT ;  /* 0x000000000000094d */ /* 0x006fea0003800000 */
[----:B------:R-:W-:Y:S02]  /*30b0*/  SHF.L.U32 R3, R3, 0x1f, RZ ;  /* 0x0000001f03037819 */ /* 0x000fe400000006ff */
[----:B------:R-:W-:-:S07]  /*30c0*/  MOV R0, UR7 ;  /* 0x0000000700007c02 */ /* 0x000fce0008000f00 */
.L_x_56:
[----:B-1----:R1:W2:Y:S02]  /*30d0*/  SYNCS.PHASECHK.TRANS64.TRYWAIT P0, [R0+URZ+0x80], R3 ;  /* 0x00008003000075a7 */ /* 0x0022a400080011ff */
[----:B--2---:R-:W-:Y:S05]  /*30e0*/  @!P0 NANOSLEEP.SYNCS 0x989680 ;  /* 0x009896800000895d */ /* 0x004fea0003900000 */
[----:B------:R-:W2:Y:S02]  /*30f0*/  @!P0 SYNCS.PHASECHK.TRANS64 P0, [R0+URZ+0x80], R3 ;  /* 0x00008003000085a7 */ /* 0x000ea400080010ff */
[----:B--2---:R-:W-:Y:S05]  /*3100*/  @P0 EXIT ;  /* 0x000000000000094d */ /* 0x004fea0003800000 */
[----:B------:R-:W-:Y:S05]  /*3110*/  BRA `(.L_x_56) ;  /* 0xfffffffc00ec7947 */ /* 0x000fea000383ffff */
.L_x_49:
[----:B------:R-:W-:Y:S05]  /*3120*/  BRA.U UP4, `(.L_x_57) ;  /* 0x0000001104447547 */ /* 0x000fea000b800000 */
[----:B------:R-:W-:Y:S01]  /*3130*/  UMOV UR4, 0x40 ;  /* 0x0000004000047882 */ /* 0x000fe20000000000 */
[----:B------:R-:W-:Y:S01]  /*3140*/  NOP ;  /* 0x0000000000007918 */ /* 0x000fe20000000000 */
[----:B------:R-:W-:Y:S01]  /*3150*/  ULEA UR5, UR52, UR4, 0x18 ;  /* 0x0000000434057291 */ /* 0x000fe2000f8ec0ff */
[----:B------:R-:W-:Y:S02]  /*3160*/  UMOV UR6, 0x400 ;  /* 0x0000040000067882 */ /* 0x000fe40000000000 */
[----:B------:R-:W-:-:S06]  /*3170*/  ULEA UR6, UR52, UR6, 0x18 ;  /* 0x0000000634067291 */ /* 0x000fcc000f8ec0ff */
[----:B------:R-:W2:Y:S02]  /*3180*/  LDS.U8 R0, [UR5+0x1c] ;  /* 0x00001c05ff007984 */ /* 0x000ea40008000000 */
[----:B--2---:R-:W-:-:S13]  /*3190*/  ISETP.NE.AND P0, PT, R0, RZ, PT ;  /* 0x000000ff0000720c */ /* 0x004fda0003f05270 */
[----:B------:R-:W-:Y:S05]  /*31a0*/  @P0 BRA `(.L_x_58) ;  /* 0x0000000000580947 */ /* 0x000fea0003800000 */
[----:B------:R-:W-:-:S13]  /*31b0*/  ELECT P0, URZ, PT ;  /* 0x0000000000ff782f */ /* 0x000fda0003800000 */
[----:B------:R-:W-:Y:S05]  /*31c0*/  @!P0 BRA `(.L_x_59) ;  /* 0x0000000000608947 */ /* 0x000fea0003800000 */
[----:B------:R-:W-:Y:S01]  /*31d0*/  UMOV UR4, 0x10 ;  /* 0x0000001000047882 */ /* 0x000fe20000000000 */
[----:B------:R-:W-:Y:S01]  /*31e0*/  HFMA2 R0, -RZ, RZ, 0, 5.9604644775390625e-08 ;  /* 0x00000001ff007431 */ /* 0x000fe200000001ff */
[----:B------:R-:W-:-:S03]  /*31f0*/  MOV R3, 0xffff ;  /* 0x0000ffff00037802 */ /* 0x000fc60000000f00 */
[----:B------:R-:W-:Y:S04]  /*3200*/  DEPBAR.LE SB2, 0x36 ;  /* 0x0000ad800000791a */ /* 0x000fe80000000000 */
[----:B------:R-:W2:Y:S02]  /*3210*/  UTCATOMSWS.FIND_AND_SET.ALIGN UP0, UR4, UR4 ;  /* 0x00000004000475e3 */ /* 0x000ea40008000800 */
[----:B--2---:R-:W-:Y:S01]  /*3220*/  MOV R4, UR4 ;  /* 0x0000000400047c02 */ /* 0x004fe20008000f00 */
[----:B------:R-:W-:Y:S06]  /*3230*/  BRA.U UP0, `(.L_x_60) ;  /* 0x0000000100187547 */ /* 0x000fec000b800000 */
.L_x_61:
[----:B------:R-:W-:Y:S05]  /*3240*/  NANOSLEEP 0x64 ;  /* 0x000000640000795d */ /* 0x000fea0003800000 */
[----:B------:R-:W-:-:S05]  /*3250*/  UMOV UR4, 0x10 ;  /* 0x0000001000047882 */ /* 0x000fca0000000000 */
[----:B------:R-:W-:Y:S04]  /*3260*/  DEPBAR.LE SB2, 0x36 ;  /* 0x0000ad800000791a */ /* 0x000fe80000000000 */
[----:B------:R-:W2:Y:S02]  /*3270*/  UTCATOMSWS.FIND_AND_SET.ALIGN UP0, UR4, UR4 ;  /* 0x00000004000475e3 */ /* 0x000ea40008000800 */
[----:B--2---:R-:W-:Y:S01]  /*3280*/  MOV R4, UR4 ;  /* 0x0000000400047c02 */ /* 0x004fe20008000f00 */
[----:B------:R-:W-:Y:S05]  /*3290*/  BRA.U !UP0, `(.L_x_61) ;  /* 0xfffffffd08e87547 */ /* 0x000fea000b83ffff */
.L_x_60:
[-C--:B------:R-:W-:Y:S02]  /*32a0*/  SHF.L.U32 R3, R3, R4.reuse, RZ ;  /* 0x0000000403037219 */ /* 0x080fe400000006ff */
[----:B------:R-:W-:Y:S01]  /*32b0*/  SHF.L.U32 R0, R0, R4, RZ ;  /* 0x0000000400007219 */ /* 0x000fe200000006ff */
[----:B------:R-:W-:Y:S02]  /*32c0*/  IMAD.SHL.U32 R4, R4, 0x20, RZ ;  /* 0x0000002004047824 */ /* 0x000fe400078e00ff */
[----:B------:R2:W-:Y:S04]  /*32d0*/  ATOMS.OR RZ, [UR5+0x14], R3 ;  /* 0x00001403ffff798c */ /* 0x0005e8000b000005 */
[----:B------:R2:W-:Y:S04]  /*32e0*/  ATOMS.OR RZ, [UR5+0x18], R0 ;  /* 0x00001800ffff798c */ /* 0x0005e8000b000005 */
[----:B------:R2:W-:Y:S01]  /*32f0*/  STS [UR6+0x120], R4 ;  /* 0x00012004ff007988 */ /* 0x0005e20008000806 */
[----:B------:R-:W-:Y:S05]  /*3300*/  BRA `(.L_x_59) ;  /* 0x0000000000107947 */ /* 0x000fea0003800000 */
.L_x_58:
[----:B------:R-:W-:Y:S02]  /*3310*/  MOV R0, 0xffffffff ;  /* 0xffffffff00007802 */ /* 0x000fe40000000f00 */
[----:B------:R-:W-:-:S03]  /*3320*/  MOV R4, 0x3350 ;  /* 0x0000335000047802 */ /* 0x000fc60000000f00 */
[----:B------:R2:W-:Y:S04]  /*3330*/  STS [UR6+0x120], R0 ;  /* 0x00012000ff007988 */ /* 0x0005e80008000806 */
[----:B-12--5:R-:W-:Y:S05]  /*3340*/  CALL.REL.NOINC `($__internal_1_$__cuda_sm10x_tcgen05_guardrail_trap_phase_invalid_during_alloc) ;  /* 0x0000009400607944 */ /* 0x026fea0003c00000 */
.L_x_59:
[----:B------:R-:W-:Y:S05]  /*3350*/  WARPSYNC.ALL ;  /* 0x0000000000007948 */ /* 0x000fea0003800000 */
[----:B------:R-:W3:Y:S01]  /*3360*/  S2UR UR4, SR_CgaCtaId ;  /* 0x00000000000479c3 */ /* 0x000ee20000008800 */
[----:B------:R-:W-:Y:S01]  /*3370*/  UMOV UR41, 0x400 ;  /* 0x0000040000297882 */ /* 0x000fe20000000000 */
[----:B------:R-:W-:-:S06]  /*3380*/  NOP ;  /* 0x0000000000007918 */ /* 0x000fcc0000000000 */
[----:B------:R-:W-:Y:S06]  /*3390*/  BAR.ARV 0x6, 0xa0 ;  /* 0x0182800000007b1d */ /* 0x000fec0000002000 */
[----:B------:R-:W4:Y:S01]  /*33a0*/  LDCU UR6, c[0x0][0x38c] ;  /* 0x00007180ff0677ac */ /* 0x000f220008000800 */
[----:B------:R-:W-:Y:S01]  /*33b0*/  LOP3.LUT R2, R2, 0xffff, RZ, 0xc0, !PT ;  /* 0x0000ffff02027812 */ /* 0x000fe200078ec0ff */
[----:B------:R-:W-:Y:S01]  /*33c0*/  IMAD.MOV.U32 R11, RZ, RZ, 0x1 ;  /* 0x00000001ff0b7424 */ /* 0x000fe200078e00ff */
[----:B------:R-:W-:Y:S01]  /*33d0*/  CS2R R8, SRZ ;  /* 0x0000000000087805 */ /* 0x000fe2000001ff00 */
[----:B------:R-:W1:Y:S01]  /*33e0*/  LDCU UR7, c[0x0][0x38c] ;  /* 0x00007180ff0777ac */ /* 0x000e620008000800 */
[----:B------:R-:W-:Y:S01]  /*33f0*/  R2UR UR42, R2 ;  /* 0x00000000022a72ca */ /* 0x000fe200000e0000 */
[----:B------:R-:W-:Y:S01]  /*3400*/  IMAD.MOV.U32 R10, RZ, RZ, RZ ;  /* 0x000000ffff0a7224 */ /* 0x000fe200078e00ff */
[----:B------:R-:W-:Y:S01]  /*3410*/  UMOV UR45, URZ ;  /* 0x000000ff002d7c82 */ /* 0x000fe20008000000 */
[----:B------:R-:W-:Y:S01]  /*3420*/  UMOV UR39, URZ ;  /* 0x000000ff00277c82 */ /* 0x000fe20008000000 */
[----:B---3--:R-:W-:Y:S01]  /*3430*/  ULEA UR41, UR4, UR41, 0x18 ;  /* 0x0000002904297291 */ /* 0x008fe2000f8ec0ff */
[----:B------:R-:W-:Y:S01]  /*3440*/  UMOV UR62, 0x0 ;  /* 0x00000000003e7882 */ /* 0x000fe20000000000 */
[----:B------:R-:W-:-:S02]  /*3450*/  UMOV UR63, 0x4400910 ;  /* 0x04400910003f7882 */ /* 0x000fc40000000000 */
[----:B------:R-:W-:Y:S02]  /*3460*/  UIADD3 UR5, UPT, UPT, UR41, 0x8800, URZ ;  /* 0x0000880029057890 */ /* 0x000fe4000fffe0ff */
[----:B------:R-:W-:Y:S02]  /*3470*/  UIADD3 UR4, UPT, UPT, UR41, 0x10800, URZ ;  /* 0x0001080029047890 */ /* 0x000fe4000fffe0ff */
[----:B----4-:R-:W-:Y:S01]  /*3480*/  UIADD3 UR6, UPT, UPT, UR6, 0x3f, URZ ;  /* 0x0000003f06067890 */ /* 0x010fe2000fffe0ff */
[----:B--2---:R-:W2:Y:S01]  /*3490*/  LDS R0, [UR41+0x120] ;  /* 0x00012029ff007984 */ /* 0x004ea20008000800 */
[----:B------:R-:W-:Y:S02]  /*34a0*/  USHF.R.U32.HI UR5, URZ, 0x4, UR5 ;  /* 0x00000004ff057899 */ /* 0x000fe40008011605 */
[----:B------:R-:W-:Y:S02]  /*34b0*/  USHF.R.S32.HI UR47, URZ, 0x1f, UR6 ;  /* 0x0000001fff2f7899 */ /* 0x000fe40008011406 */
[----:B------:R-:W-:-:S02]  /*34c0*/  USHF.R.U32.HI UR4, URZ, 0x4, UR4 ;  /* 0x00000004ff047899 */ /* 0x000fc40008011604 */
[----:B------:R-:W-:Y:S02]  /*34d0*/  ULEA.HI UR47, UR47, UR6, URZ, 0x6 ;  /* 0x000000062f2f7291 */ /* 0x000fe4000f8f30ff */
[----:B------:R-:W-:Y:S02]  /*34e0*/  ULOP3.LUT UR5, UR5, 0x3fff, URZ, 0xc0, !UPT ;  /* 0x00003fff05057892 */ /* 0x000fe4000f8ec0ff */
[----:B------:R-:W-:Y:S02]  /*34f0*/  USHF.R.S32.HI UR47, URZ, 0x6, UR47 ;  /* 0x00000006ff2f7899 */ /* 0x000fe4000801142f */
[----:B------:R-:W-:Y:S02]  /*3500*/  ULOP3.LUT UR4, UR4, 0x3fff, URZ, 0xc0, !UPT ;  /* 0x00003fff04047892 */ /* 0x000fe4000f8ec0ff */
[----:B------:R-:W-:Y:S01]  /*3510*/  UISETP.LT.AND UP0, UPT, UR47, 0x1, UPT ;  /* 0x000000012f00788c */ /* 0x000fe2000bf01270 */
[----:B------:R-:W-:Y:S01]  /*3520*/  UMOV UR60, 0x0 ;  /* 0x00000000003c7882 */ /* 0x000fe20000000000 */
[----:B------:R-:W-:-:S02]  /*3530*/  UMOV UR61, 0x4400910 ;  /* 0x04400910003d7882 */ /* 0x000fc40000000000 */
[----:B------:R-:W-:Y:S01]  /*3540*/  USEL UR64, UR47, 0x1, !UP0 ;  /* 0x000000012f407887 */ /* 0x000fe2000c000000 */
[----:B------:R-:W-:Y:S01]  /*3550*/  UMOV UR58, 0x0 ;  /* 0x00000000003a7882 */ /* 0x000fe20000000000 */
[----:B------:R-:W-:Y:S01]  /*3560*/  UMOV UR59, 0x4400910 ;  /* 0x04400910003b7882 */ /* 0x000fe20000000000 */
[----:B------:R-:W-:Y:S01]  /*3570*/  UMOV UR56, 0x0 ;  /* 0x0000000000387882 */ /* 0x000fe20000000000 */
[----:B------:R-:W-:Y:S01]  /*3580*/  UMOV UR57, 0x4400910 ;  /* 0x0440091000397882 */ /* 0x000fe20000000000 */
[----:B------:R-:W-:Y:S01]  /*3590*/  UMOV UR54, 0x0 ;  /* 0x0000000000367882 */ /* 0x000fe20000000000 */
[----:B------:R-:W-:Y:S01]  /*35a0*/  UMOV UR55, 0x4400910 ;  /* 0x0440091000377882 */ /* 0x000fe20000000000 */
[----:B------:R-:W-:Y:S01]  /*35b0*/  UMOV UR52, 0x0 ;  /* 0x0000000000347882 */ /* 0x000fe20000000000 */
[----:B------:R-:W-:Y:S01]  /*35c0*/  UMOV UR53, 0x4400910 ;  /* 0x0440091000357882 */ /* 0x000fe20000000000 */
[----:B------:R-:W-:Y:S02]  /*35d0*/  ULOP3.LUT UR43, UR5, 0x10000, URZ, 0xfc, !UPT ;  /* 0x00010000052b7892 */ /* 0x000fe4000f8efcff */
[----:B------:R-:W-:-:S02]  /*35e0*/  ULOP3.LUT UR44, UR4, 0x10000, URZ, 0xfc, !UPT ;  /* 0x00010000042c7892 */ /* 0x000fc4000f8efcff */
[----:B------:R-:W-:Y:S02]  /*35f0*/  UIADD3 UR64, UPT, UPT, -UR64, URZ, URZ ;  /* 0x000000ff40407290 */ /* 0x000fe4000fffe1ff */
[----:B-1----:R-:W-:Y:S01]  /*3600*/  UISETP.GE.AND UP4, UPT, UR7, 0x1, UPT ;  /* 0x000000010700788c */ /* 0x002fe2000bf86270 */
[----:B------:R-:W-:Y:S01]  /*3610*/  UMOV UR50, 0x0 ;  /* 0x0000000000327882 */ /* 0x000fe20000000000 */
[----:B------:R-:W-:Y:S01]  /*3620*/  UMOV UR51, 0x4400910 ;  /* 0x0440091000337882 */ /* 0x000fe20000000000 */
[----:B------:R-:W-:Y:S01]  /*3630*/  UMOV UR48, 0x0 ;  /* 0x0000000000307882 */ /* 0x000fe20000000000 */
[----:B--2---:R-:W-:Y:S01]  /*3640*/  R2UR UR65, R0 ;  /* 0x00000000004172ca */ /* 0x004fe200000e0000 */
[----:B------:R-:W-:-:S14]  /*3650*/  UMOV UR49, 0x4400910 ;  /* 0x0440091000317882 */ /* 0x000fdc0000000000 */
.L_x_68:
[----:B------:R-:W-:Y:S02]  /*3660*/  LEA R0, R10, UR41, 0x3 ;  /* 0x000000290a007c11 */ /* 0x000fe4000f8e18ff */
[----:B------:R-:W-:Y:S02]  /*3670*/  SHF.L.U32 R5, R9, 0x1f, RZ ;  /* 0x0000001f09057819 */ /* 0x000fe400000006ff */
[----:B------:R-:W-:Y:S01]  /*3680*/  PLOP3.LUT P0, PT, PT, PT, UP4, 0x80, 0x8 ;  /* 0x000000000008781c */ /* 0x000fe20003f0f048 */
[----:B------:R-:W-:Y:S01]  /*3690*/  VIADD R3, R0, 0x80 ;  /* 0x0000008000037836 */ /* 0x000fe20000000000 */
[----:B-1----:R-:W1:Y:S02]  /*36a0*/  SYNCS.PHASECHK.TRANS64.TRYWAIT P1, [R0+URZ+0x70], R5 ;  /* 0x00007005000075a7 */ /* 0x002e6400080211ff */
[----:B-1-3--:R-:W-:Y:S09]  /*36b0*/  @!P1 BRA `(.L_x_62) ;  /* 0x0000008400d49947 */ /* 0x00aff20003800000 */
.L_x_187:
[----:B------:R-:W-:Y:S01]  /*36c0*/  LEA R4, R10, UR41, 0x4 ;  /* 0x000000290a047c11 */ /* 0x000fe2000f8e20ff */
[----:B------:R-:W-:Y:S01]  /*36d0*/  @UP4 ULEA UR4, UR39, UR41, 0x3 ;  /* 0x0000002927044291 */ /* 0x000fe2000f8e18ff */
[----:B------:R-:W-:Y:S01]  /*36e0*/  PLOP3.LUT P2, PT, PT, PT, PT, 0x80, 0x8 ;  /* 0x000000000008781c */ /* 0x000fe20003f4f070 */
[----:B------:R-:W-:Y:S01]  /*36f0*/  ULEA UR46, UR45, UR41, 0x3 ;  /* 0x000000292d2e7291 */ /* 0x000fe2000f8e18ff */
[----:B------:R-:W-:Y:S02]  /*3700*/  PRMT R3, RZ, 0x654, R3 ;  /* 0x00000654ff037816 */ /* 0x000fe40000000003 */
[----:B-1----:R-:W1:Y:S01]  /*3710*/  LDS.128 R4, [R4+0x100] ;  /* 0x0001000004047984 */ /* 0x002e620000000c00 */
[----:B------:R-:W-:Y:S02]  /*3720*/  @P0 SHF.L.U32 R2, R8, 0x1f, RZ ;  /* 0x0000001f08020819 */ /* 0x000fe400000006ff */
[----:B------:R-:W-:Y:S01]  /*3730*/  SHF.L.U32 R0, R11, 0x1f, RZ ;  /* 0x0000001f0b007819 */ /* 0x000fe200000006ff */
[----:B------:R-:W-:Y:S01]  /*3740*/  @!PT LDS RZ, [RZ] ;  /* 0x00000000fffff984 */ /* 0x000fe20000000800 */
[----:B------:R-:W-:Y:S01]  /*3750*/  @!PT LDS RZ, [RZ] ;  /* 0x00000000fffff984 */ /* 0x000fe20000000800 */
[----:B------:R-:W-:Y:S01]  /*3760*/  @!PT LDS RZ, [RZ] ;  /* 0x00000000fffff984 */ /* 0x000fe20000000800 */
[----:B------:R-:W-:Y:S01]  /*3770*/  @!PT LDS RZ, [RZ] ;  /* 0x00000000fffff984 */ /* 0x000fe20000000800 */
[----:B------:R2:W-:Y:S06]  /*3780*/  MEMBAR.ALL.CTA ;  /* 0x0000000000007992 */ /* 0x0005ec0000008000 */
[----:B--2---:R-:W2:Y:S02]  /*3790*/  FENCE.VIEW.ASYNC.S ;  /* 0x00000000000073c6 */ /* 0x004ea40000000000 */
[----:B--2---:R2:W-:Y:S01]  /*37a0*/  SYNCS.ARRIVE.TRANS64.RED.A1T0 RZ, [R3+URZ], RZ ;  /* 0x000000ff03ff79a7 */ /* 0x0045e200081004ff */
[----:B------:R2:W3:Y:S01]  /*37b0*/  @P0 SYNCS.PHASECHK.TRANS64.TRYWAIT P2, [UR4], R2 ;  /* 0x00000002ff0005a7 */ /* 0x0004e20008041104 */
[----:B------:R-:W-:Y:S01]  /*37c0*/  ULEA.HI UR4, UR45, UR45, URZ, 0x1 ;  /* 0x0000002d2d047291 */ /* 0x000fe2000f8f08ff */
[----:B-1----:R-:W-:-:S03]  /*37d0*/  LOP3.LUT P1, RZ, R6, 0x1, RZ, 0xc0, !PT ;  /* 0x0000000106ff7812 */ /* 0x002fc6000782c0ff */
[----:B------:R-:W-:Y:S02]  /*37e0*/  USHF.L.U32 UR5, UR4, 0x7, URZ ;  /* 0x0000000704057899 */ /* 0x000fe400080006ff */
[----:B------:R-:W-:Y:S02]  /*37f0*/  ULOP3.LUT UR36, UR4, 0xffe, URZ, 0xc0, !UPT ;  /* 0x00000ffe04247892 */ /* 0x000fe4000f8ec0ff */
[----:B------:R-:W-:Y:S02]  /*3800*/  ULOP3.LUT UR4, UR5, 0xffffff00, URZ, 0xc0, !UPT ;  /* 0xffffff0005047892 */ /* 0x000fe4000f8ec0ff */
[----:B------:R-:W-:Y:S02]  /*3810*/  UIADD3 UR36, UPT, UPT, -UR36, UR45, URZ ;  /* 0x0000002d24247290 */ /* 0x000fe4000fffe1ff */
[----:B------:R-:W-:Y:S01]  /*3820*/  UIADD3 UR4, UPT, UPT, UR65, UR4, URZ ;  /* 0x0000000441047290 */ /* 0x000fe2000fffe0ff */
[----:B------:R-:W1:Y:S03]  /*3830*/  SYNCS.PHASECHK.TRANS64.TRYWAIT P0, [UR46+0xb0], R0 ;  /* 0x0000b000ff0075a7 */ /* 0x000e66000800112e */
[----:B------:R-:W-:Y:S01]  /*3840*/  ULEA UR36, UR36, UR4, 0x14 ;  /* 0x0000000424247291 */ /* 0x000fe2000f8ea0ff */
[----:B-123--:R-:W-:Y:S11]  /*3850*/  @!P0 BRA `(.L_x_63) ;  /* 0x0000008400808947 */ /* 0x00eff60003800000 */
.L_x_189:
[----:B------:R-:W-:Y:S01]  /*3860*/  IADD3 R10, PT, PT, R10, 0x1, RZ ;  /* 0x000000010a0a7810 */ /* 0x000fe20007ffe0ff */
[----:B------:R-:W-:Y:S06]  /*3870*/  BRA.U !UP4, `(.L_x_64) ;  /* 0x000000050c107547 */ /* 0x000fec000b800000 */
[----:B------:R-:W-:Y:S01]  /*3880*/  UPLOP3.LUT UP2, UPT, UPT, UPT, UPT, 0x40, 0x4 ;  /* 0x000000000004789c */ /* 0x000fe20003f4e870 */
[----:B------:R-:W-:Y:S01]  /*3890*/  UMOV UR38, UR64 ;  /* 0x0000004000267c82 */ /* 0x000fe20008000000 */
[----:B------:R-:W-:Y:S01]  /*38a0*/  UMOV UR37, UR47 ;  /* 0x0000002f00257c82 */ /* 0x000fe20008000000 */
[----:B------:R-:W-:-:S08]  /*38b0*/  UMOV UR5, UR39 ;  /* 0x0000002700057c82 */ /* 0x000fd00008000000 */
.L_x_67:
[----:B------:R-:W-:Y:S02]  /*38c0*/  UIADD3 UR38, UPT, UPT, UR38, 0x1, URZ ;  /* 0x0000000126267890 */ /* 0x000fe4000fffe0ff */
[----:B------:R-:W-:Y:S02]  /*38d0*/  ULEA UR7, UR5, UR41, 0x3 ;  /* 0x0000002905077291 */ /* 0x000fe4000f8e18ff */
[----:B------:R-:W-:Y:S01]  /*38e0*/  UISETP.NE.AND UP3, UPT, UR38, URZ, UPT ;  /* 0x000000ff2600728c */ /* 0x000fe2000bf65270 */
[----:B--23--:R-:W-:Y:S10]  /*38f0*/  @P2 BRA `(.L_x_65) ;  /* 0x00000000000c2947 */ /* 0x00cff40003800000 */
[----:B-1----:R-:W-:Y:S04]  /*3900*/  SHF.L.U32 R3, R8, 0x1f, RZ ;  /* 0x0000001f08037819 */ /* 0x002fe800000006ff */
[----:B------:R-:W1:Y:S02]  /*3910*/  SYNCS.PHASECHK.TRANS64.TRYWAIT P0, [UR7], R3 ;  /* 0x00000003ff0075a7 */ /* 0x000e640008001107 */
[----:B-1----:R-:W-:Y:S05]  /*3920*/  @!P0 BRA `(.L_x_66) ;  /* 0x0000008400648947 */ /* 0x002fea0003800000 */
.L_x_65:
[----:B------:R-:W-:Y:S01]  /*3930*/  UISETP.NE.AND UP0, UPT, UR37, 0x1, UPT ;  /* 0x000000012500788c */ /* 0x000fe2000bf05270 */
[----:B------:R-:W-:Y:S01]  /*3940*/  PLOP3.LUT P2, PT, PT, PT, PT, 0x80, 0x8 ;  /* 0x000000000008781c */ /* 0x000fe20003f4f070 */
[----:B------:R-:W-:Y:S02]  /*3950*/  UIADD3 UR4, UPT, UPT, UR5, 0x1, URZ ;  /* 0x0000000105047890 */ /* 0x000fe4000fffe0ff */
[----:B------:R-:W-:Y:S02]  /*3960*/  UIADD3 UR40, UPT, UPT, UR7, 0x10, URZ ;  /* 0x0000001007287890 */ /* 0x000fe4000fffe0ff */
[----:B------:R-:W-:Y:S01]  /*3970*/  UISETP.NE.AND UP1, UPT, UR4, 0x2, UPT ;  /* 0x000000020400788c */ /* 0x000fe2000bf25270 */
[----:B------:R-:W-:Y:S01]  /*3980*/  PLOP3.LUT P0, PT, PT, PT, UP0, 0x80, 0x8 ;  /* 0x000000000008781c */ /* 0x000fe20003f0f008 */
[----:B------:R-:W-:Y:S02]  /*3990*/  UIADD3 UR37, UPT, UPT, UR37, -0x1, URZ ;  /* 0xffffffff25257890 */ /* 0x000fe4000fffe0ff */
[----:B------:R-:W-:Y:S02]  /*39a0*/  USEL UR6, URZ, 0x1, UP1 ;  /* 0x00000001ff067887 */ /* 0x000fe40008800000 */
[----:B------:R-:W-:Y:S01]  /*39b0*/  USEL UR39, UR4, URZ, UP1 ;  /* 0x000000ff04277287 */ /* 0x000fe20008800000 */
[----:B------:R-:W-:Y:S01]  /*39c0*/  UMOV UR7, 0x40004040 ;  /* 0x4000404000077882 */ /* 0x000fe20000000000 */
[----:B------:R-:W-:Y:S02]  /*39d0*/  UMOV UR35, 0x40004040 ;  /* 0x4000404000237882 */ /* 0x000fe40000000000 */
[----:B------:R-:W-:Y:S01]  /*39e0*/  @UP0 ULEA UR4, UR39, UR41, 0x3 ;  /* 0x0000002927040291 */ /* 0x000fe2000f8e18ff */
[----:B------:R-:W-:Y:S01]  /*39f0*/  LOP3.LUT R8, R8, UR6, RZ, 0x3c, !PT ;  /* 0x0000000608087c12 */ /* 0x000fe2000f8e3cff */
[----:B------:R-:W-:Y:S01]  /*3a00*/  ULEA UR6, UR5, UR44, 0xc ;  /* 0x0000002c05067291 */ /* 0x000fe2000f8e60ff */
[----:B------:R-:W-:Y:S02]  /*3a10*/  UMOV UR33, 0x40004040 ;  /* 0x4000404000217882 */ /* 0x000fe40000000000 */
[----:B-1----:R-:W-:Y:S01]  /*3a20*/  @P0 SHF.L.U32 R0, R8, 0x1f, RZ ;  /* 0x0000001f08000819 */ /* 0x002fe200000006ff */
[----:B------:R-:W-:Y:S02]  /*3a30*/  UIADD3 UR34, UPT, UPT, UR6, 0x2, URZ ;  /* 0x0000000206227890 */ /* 0x000fe4000fffe0ff */
[----:B------:R-:W-:Y:S01]  /*3a40*/  UIADD3 UR30, UPT, UPT, UR6, 0x4, URZ ;  /* 0x00000004061e7890 */ /* 0x000fe2000fffe0ff */
[----:B------:R2:W3:Y:S01]  /*3a50*/  @P0 SYNCS.PHASECHK.TRANS64.TRYWAIT P2, [UR4], R0 ;  /* 0x00000000ff0005a7 */ /* 0x0004e20008041104 */
[----:B------:R-:W-:Y:S02]  /*3a60*/  ULEA UR4, UR5, UR43, 0xa ;  /* 0x0000002b05047291 */ /* 0x000fe4000f8e50ff */
[----:B------:R-:W-:Y:S02]  /*3a70*/  UIADD3 UR26, UPT, UPT, UR6, 0x6, URZ ;  /* 0x00000006061a7890 */ /* 0x000fe4000fffe0ff */
        /* <DEDUP_REMOVED lines=10> */
[----:B------:R-:W-:Y:S01]  /*3b20*/  UIADD3 UR8, UPT, UPT, UR4, 0x206, URZ ;  /* 0x0000020604087890 */ /* 0x000fe2000fffe0ff */
[----:B------:R-:W-:Y:S01]  /*3b30*/  UMOV UR5, 0x40004040 ;  /* 0x4000404000057882 */ /* 0x000fe20000000000 */
[----:B------:R-:W-:Y:S01]  /*3b40*/  UMOV UR31, 0x40004040 ;  /* 0x40004040001f7882 */ /* 0x000fe20000000000 */
[----:B------:R1:W-:Y:S01]  /*3b50*/  UTCHMMA gdesc[UR4], gdesc[UR6], tmem[UR36], tmem[UR62], idesc[UR63], UP2 ;  /* 0x00ff3e06040075ea */ /* 0x0003e20009000024 */
[----:B------:R-:W-:Y:S01]  /*3b60*/  UPLOP3.LUT UP2, UPT, UPT, UPT, UPT, 0x80, 0x8 ;  /* 0x000000000008789c */ /* 0x000fe20003f4f070 */
[----:B------:R2:W-:Y:S01]  /*3b70*/  UTCHMMA gdesc[UR32], gdesc[UR34], tmem[UR36], tmem[UR60], idesc[UR61], UPT ;  /* 0x00ff3c22200075ea */ /* 0x0005e2000b800024 */
[----:B------:R-:W-:Y:S01]  /*3b80*/  UMOV UR29, 0x40004040 ;  /* 0x40004040001d7882 */ /* 0x000fe20000000000 */
[----:B------:R-:W-:Y:S01]  /*3b90*/  UMOV UR27, 0x40004040 ;  /* 0x40004040001b7882 */ /* 0x000fe20000000000 */
        /* <DEDUP_REMOVED lines=12> */
[----:B------:R-:W-:Y:S01]  /*3c60*/  UMOV UR9, 0x40004040 ;  /* 0x4000404000097882 */ /* 0x000fe20000000000 */
[----:B------:R2:W-:Y:S01]  /*3c70*/  UTCHMMA gdesc[UR12], gdesc[UR14], tmem[UR36], tmem[UR50], idesc[UR51], UPT ;  /* 0x00ff320e0c0075ea */ /* 0x0005e2000b800024 */
[----:B------:R2:W-:Y:S01]  /*3c80*/  UTCHMMA gdesc[UR8], gdesc[UR10], tmem[UR36], tmem[UR48], idesc[UR49], UPT ;  /* 0x00ff300a080075ea */ /* 0x0005e2000b800024 */
[----:B------:R2:W-:Y:S01]  /*3c90*/  UTCBAR.MULTICAST [UR40], URZ, UR42 ;  /* 0x000000ff280073e9 */ /* 0x0005e2000800082a */
[----:B-1----:R-:W-:Y:S01]  /*3ca0*/  UMOV UR5, UR39 ;  /* 0x0000002700057c82 */ /* 0x002fe20008000000 */
[----:B------:R-:W-:Y:S05]  /*3cb0*/  BRA.U UP3, `(.L_x_67) ;  /* 0xfffffffd03007547 */ /* 0x000fea000b83ffff */
.L_x_64:
[----:B------:R-:W-:Y:S01]  /*3cc0*/  UIADD3 UR4, UPT, UPT, UR45, 0x1, URZ ;  /* 0x000000012d047890 */ /* 0x000fe2000fffe0ff */
[C---:B------:R-:W-:Y:S01]  /*3cd0*/  ISETP.NE.AND P0, PT, R10.reuse, 0x2, PT ;  /* 0x000000020a00780c */ /* 0x040fe20003f05270 */
[----:B------:R-:W-:Y:S02]  /*3ce0*/  UIADD3 UR5, UPT, UPT, UR46, 0x90, URZ ;  /* 0x000000902e057890 */ /* 0x000fe4000fffe0ff */
[----:B------:R-:W-:Y:S01]  /*3cf0*/  UISETP.NE.AND UP0, UPT, UR4, 0x4, UPT ;  /* 0x000000040400788c */ /* 0x000fe2000bf05270 */
[----:B-12---:R-:W-:Y:S02]  /*3d00*/  SEL R0, RZ, 0x1, P0 ;  /* 0x00000001ff007807 */ /* 0x006fe40000000000 */
[----:B------:R-:W-:Y:S01]  /*3d10*/  SEL R10, R10, RZ, P0 ;  /* 0x000000ff0a0a7207 */ /* 0x000fe20000000000 */
[----:B------:R-:W-:Y:S01]  /*3d20*/  USEL UR6, URZ, 0x1, UP0 ;  /* 0x00000001ff067887 */ /* 0x000fe20008000000 */
[----:B------:R-:W-:Y:S01]  /*3d30*/  LOP3.LUT R9, R9, R0, RZ, 0x3c, !PT ;  /* 0x0000000009097212 */ /* 0x000fe200078e3cff */
[----:B------:R-:W-:Y:S01]  /*3d40*/  USEL UR45, UR4, URZ, UP0 ;  /* 0x000000ff042d7287 */ /* 0x000fe20008000000 */
[----:B------:R1:W-:Y:S03]  /*3d50*/  UTCBAR [UR5], URZ ;  /* 0x000000ff050073e9 */ /* 0x0003e600080000ff */
[----:B------:R-:W-:Y:S01]  /*3d60*/  LOP3.LUT R11, R11, UR6, RZ, 0x3c, !PT ;  /* 0x000000060b0b7c12 */ /* 0x000fe2000f8e3cff */
[----:B------:R-:W-:Y:S07]  /*3d70*/  @P1 BRA `(.L_x_68) ;  /* 0xfffffff800381947 */ /* 0x000fee000383ffff */
[----:B------:R-:W2:Y:S01]  /*3d80*/  S2UR UR8, SR_CgaCtaId ;  /* 0x00000000000879c3 */ /* 0x000ea20000008800 */
[----:B------:R-:W-:Y:S01]  /*3d90*/  ELECT P0, URZ, PT ;  /* 0x0000000000ff782f */ /* 0x000fe20003800000 */
[----:B------:R-:W-:Y:S01]  /*3da0*/  IMAD.MOV.U32 R0, RZ, RZ, 0x1 ;  /* 0x00000001ff007424 */ /* 0x000fe200078e00ff */
[----:B------:R-:W-:Y:S01]  /*3db0*/  UIADD3 UR41, UPT, UPT, UR41, 0xb0, URZ ;  /* 0x000000b029297890 */ /* 0x000fe2000fffe0ff */
[----:B------:R-:W-:Y:S01]  /*3dc0*/  SHF.L.U32 R3, R11, 0x1f, RZ ;  /* 0x0000001f0b037819 */ /* 0x000fe200000006ff */
[----:B------:R-:W-:-:S03]  /*3dd0*/  UMOV UR4, 0x40 ;  /* 0x0000004000047882 */ /* 0x000fc60000000000 */
[----:B------:R-:W-:Y:S01]  /*3de0*/  UVIRTCOUNT.DEALLOC.SMPOOL 0x80 ;  /* 0x000000800000784c */ /* 0x000fe20000000000 */
[----:B--2---:R-:W-:Y:S02]  /*3df0*/  ULEA UR8, UR8, UR4, 0x18 ;  /* 0x0000000408087291 */ /* 0x004fe4000f8ec0ff */
[----:B------:R-:W-:-:S07]  /*3e00*/  ULEA UR4, UR45, UR41, 0x3 ;  /* 0x000000292d047291 */ /* 0x000fce000f8e18ff */
[----:B------:R2:W-:Y:S02]  /*3e10*/  @P0 STS.U8 [UR8+0x1c], R0 ;  /* 0x00001c00ff000988 */ /* 0x0005e40008000008 */
[----:B------:R-:W4:Y:S02]  /*3e20*/  SYNCS.PHASECHK.TRANS64.TRYWAIT P0, [UR4], R3 ;  /* 0x00000003ff0075a7 */ /* 0x000f240008001104 */
[----:B--2-4-:R-:W-:Y:S05]  /*3e30*/  @!P0 BRA `(.L_x_69) ;  /* 0x0000008000388947 */ /* 0x014fea0003800000 */
.L_x_192:
[----:B------:R-:W-:-:S04]  /*3e40*/  UIADD3 UR4, UPT, UPT, UR45, 0x1, URZ ;  /* 0x000000012d047890 */ /* 0x000fc8000fffe0ff */
[----:B------:R-:W-:-:S04]  /*3e50*/  UISETP.NE.AND UP0, UPT, UR4, 0x4, UPT ;  /* 0x000000040400788c */ /* 0x000fc8000bf05270 */
[----:B------:R-:W-:Y:S02]  /*3e60*/  USEL UR6, URZ, 0x1, UP0 ;  /* 0x00000001ff067887 */ /* 0x000fe40008000000 */
[----:B------:R-:W-:-:S04]  /*3e70*/  USEL UR4, UR4, URZ, UP0 ;  /* 0x000000ff04047287 */ /* 0x000fc80008000000 */
[----:B-1----:R-:W-:Y:S01]  /*3e80*/  ULEA UR5, UR4, UR41, 0x3 ;  /* 0x0000002904057291 */ /* 0x002fe2000f8e18ff */
[----:B------:R-:W-:-:S04]  /*3e90*/  LOP3.LUT R2, R11, UR6, RZ, 0x3c, !PT ;  /* 0x000000060b027c12 */ /* 0x000fc8000f8e3cff */
[----:B--2---:R-:W-:-:S04]  /*3ea0*/  SHF.L.U32 R3, R2, 0x1f, RZ ;  /* 0x0000001f02037819 */ /* 0x004fc800000006ff */
[----:B------:R-:W1:Y:S02]  /*3eb0*/  SYNCS.PHASECHK.TRANS64.TRYWAIT P0, [UR5], R3 ;  /* 0x00000003ff0075a7 */ /* 0x000e640008001105 */
[----:B-1----:R-:W-:Y:S05]  /*3ec0*/  @!P0 BRA `(.L_x_70) ;  /* 0x00000080002c8947 */ /* 0x002fea0003800000 */
.L_x_194:
[----:B------:R-:W-:-:S04]  /*3ed0*/  UIADD3 UR4, UPT, UPT, UR4, 0x1, URZ ;  /* 0x0000000104047890 */ /* 0x000fc8000fffe0ff */
[----:B------:R-:W-:-:S04]  /*3ee0*/  UISETP.NE.AND UP0, UPT, UR4, 0x4, UPT ;  /* 0x000000040400788c */ /* 0x000fc8000bf05270 */
[----:B------:R-:W-:Y:S02]  /*3ef0*/  USEL UR6, URZ, 0x1, UP0 ;  /* 0x00000001ff067887 */ /* 0x000fe40008000000 */
[----:B------:R-:W-:-:S04]  /*3f00*/  USEL UR4, UR4, URZ, UP0 ;  /* 0x000000ff04047287 */ /* 0x000fc80008000000 */
[----:B------:R-:W-:Y:S01]  /*3f10*/  ULEA UR5, UR4, UR41, 0x3 ;  /* 0x0000002904057291 */ /* 0x000fe2000f8e18ff */
[----:B------:R-:W-:-:S04]  /*3f20*/  LOP3.LUT R2, R2, UR6, RZ, 0x3c, !PT ;  /* 0x0000000602027c12 */ /* 0x000fc8000f8e3cff */
[----:B-1----:R-:W-:-:S04]  /*3f30*/  SHF.L.U32 R3, R2, 0x1f, RZ ;  /* 0x0000001f02037819 */ /* 0x002fc800000006ff */
[----:B------:R-:W1:Y:S02]  /*3f40*/  SYNCS.PHASECHK.TRANS64.TRYWAIT P0, [UR5], R3 ;  /* 0x00000003ff0075a7 */ /* 0x000e640008001105 */
[----:B-1----:R-:W-:Y:S05]  /*3f50*/  @!P0 BRA `(.L_x_71) ;  /* 0x0000008000208947 */ /* 0x002fea0003800000 */
.L_x_196:
[----:B------:R-:W-:-:S04]  /*3f60*/  UIADD3 UR4, UPT, UPT, UR4, 0x1, URZ ;  /* 0x0000000104047890 */ /* 0x000fc8000fffe0ff */
[----:B------:R-:W-:-:S04]  /*3f70*/  UISETP.NE.AND UP0, UPT, UR4, 0x4, UPT ;  /* 0x000000040400788c */ /* 0x000fc8000bf05270 */
[----:B------:R-:W-:Y:S02]  /*3f80*/  USEL UR5, URZ, 0x1, UP0 ;  /* 0x00000001ff057887 */ /* 0x000fe40008000000 */
[----:B------:R-:W-:-:S04]  /*3f90*/  USEL UR4, UR4, URZ, UP0 ;  /* 0x000000ff04047287 */ /* 0x000fc80008000000 */
[----:B------:R-:W-:Y:S01]  /*3fa0*/  ULEA UR4, UR4, UR41, 0x3 ;  /* 0x0000002904047291 */ /* 0x000fe2000f8e18ff */
[----:B-1----:R-:W-:-:S04]  /*3fb0*/  LOP3.LUT R3, R2, UR5, RZ, 0x3c, !PT ;  /* 0x0000000502037c12 */ /* 0x002fc8000f8e3cff */
[----:B------:R-:W-:-:S04]  /*3fc0*/  SHF.L.U32 R3, R3, 0x1f, RZ ;  /* 0x0000001f03037819 */ /* 0x000fc800000006ff */
[----:B------:R-:W1:Y:S02]  /*3fd0*/  SYNCS.PHASECHK.TRANS64.TRYWAIT P0, [UR4], R3 ;  /* 0x00000003ff0075a7 */ /* 0x000e640008001104 */
[----:B-1----:R-:W-:Y:S05]  /*3fe0*/  @!P0 BRA `(.L_x_72) ;  /* 0x0000008000148947 */ /* 0x002fea0003800000 */
.L_x_198:
[----:B------:R-:W-:Y:S01]  /*3ff0*/  NOP ;  /* 0x0000000000007918 */ /* 0x000fe20000000000 */
[----:B-1----:R-:W1:Y:S01]  /*4000*/  LDS R0, [UR8+0x14] ;  /* 0x00001408ff007984 */ /* 0x002e620008000800 */
[----:B------:R-:W-:Y:S01]  /*4010*/  ULOP3.LUT UR4, UR65, 0xffff, URZ, 0xc0, !UPT ;  /* 0x0000ffff41047892 */ /* 0x000fe2000f8ec0ff */
[----:B------:R-:W-:Y:S01]  /*4020*/  UMOV UR5, 0xffff ;  /* 0x0000ffff00057882 */ /* 0x000fe20000000000 */
[----:B------:R-:W-:Y:S02]  /*4030*/  UMOV UR6, 0x1 ;  /* 0x0000000100067882 */ /* 0x000fe40000000000 */
[----:B------:R-:W-:-:S04]  /*4040*/  USHF.R.U32.HI UR4, URZ, 0x5, UR4 ;  /* 0x00000005ff047899 */ /* 0x000fc80008011604 */
[----:B------:R-:W-:Y:S02]  /*4050*/  USHF.L.U32 UR5, UR5, UR4, URZ ;  /* 0x0000000405057299 */ /* 0x000fe400080006ff */
[----:B------:R-:W-:-:S04]  /*4060*/  USHF.L.U32 UR4, UR6, UR4, URZ ;  /* 0x0000000406047299 */ /* 0x000fc800080006ff */
[----:B-1----:R-:W-:-:S04]  /*4070*/  LOP3.LUT R0, R0, UR5, RZ, 0xc0, !PT ;  /* 0x0000000500007c12 */ /* 0x002fc8000f8ec0ff */
[----:B------:R-:W-:-:S13]  /*4080*/  ISETP.NE.AND P0, PT, R0, UR5, PT ;  /* 0x0000000500007c0c */ /* 0x000fda000bf05270 */
[----:B------:R-:W-:Y:S05]  /*4090*/  @P0 BRA `(.L_x_73) ;  /* 0x0000000000580947 */ /* 0x000fea0003800000 */
[----:B------:R-:W1:Y:S02]  /*40a0*/  LDS R0, [UR8+0x18] ;  /* 0x00001808ff007984 */ /* 0x000e640008000800 */
[----:B-1----:R-:W-:-:S04]  /*40b0*/  LOP3.LUT R0, R0, UR4, RZ, 0xc0, !PT ;  /* 0x0000000400007c12 */ /* 0x002fc8000f8ec0ff */
[----:B------:R-:W-:-:S13]  /*40c0*/  ISETP.NE.AND P0, PT, R0, UR4, PT ;  /* 0x0000000400007c0c */ /* 0x000fda000bf05270 */
[----:B------:R-:W-:Y:S05]  /*40d0*/  @P0 BRA `(.L_x_74) ;  /* 0x00000000003c0947 */ /* 0x000fea0003800000 */
[----:B------:R-:W1:Y:S01]  /*40e0*/  S2R R2, SR_LANEID ;  /* 0x0000000000027919 */ /* 0x000e620000000000 */
[----:B------:R-:W-:Y:S01]  /*40f0*/  ULOP3.LUT UR5, URZ, UR5, URZ, 0x33, !UPT ;  /* 0x00000005ff057292 */ /* 0x000fe2000f8e33ff */
[----:B------:R-:W-:Y:S01]  /*4100*/  LOP3.LUT R4, RZ, UR4, RZ, 0x33, !PT ;  /* 0x00000004ff047c12 */ /* 0x000fe2000f8e33ff */
[----:B------:R-:W-:Y:S02]  /*4110*/  VOTEU.ANY UR4, UPT, PT ;  /* 0x0000000000047886 */ /* 0x000fe400038e0100 */
[----:B------:R-:W-:Y:S01]  /*4120*/  UFLO.U32 UR4, UR4 ;  /* 0x00000004000472bd */ /* 0x000fe200080e0000 */
[----:B------:R-:W2:Y:S01]  /*4130*/  REDUX UR6, R4 ;  /* 0x00000000040673c4 */ /* 0x000ea20000000000 */
[----:B------:R-:W-:-:S06]  /*4140*/  IMAD.U32 R0, RZ, RZ, UR5 ;  /* 0x00000005ff007e24 */ /* 0x000fcc000f8e00ff */
[----:B------:R4:W-:Y:S01]  /*4150*/  UTCATOMSWS.AND URZ, UR5 ;  /* 0x0000000500ff79e3 */ /* 0x0009e20008000000 */
[----:B------:R-:W3:Y:S01]  /*4160*/  REDUX UR7, R0 ;  /* 0x00000000000773c4 */ /* 0x000ee20000000000 */
[----:B-1----:R-:W-:Y:S01]  /*4170*/  ISETP.EQ.U32.AND P0, PT, R2, UR4, PT ;  /* 0x0000000402007c0c */ /* 0x002fe2000bf02070 */
[----:B--2---:R-:W-:Y:S01]  /*4180*/  IMAD.U32 R2, RZ, RZ, UR6 ;  /* 0x00000006ff027e24 */ /* 0x004fe2000f8e00ff */
[----:B---3--:R-:W-:-:S11]  /*4190*/  MOV R3, UR7 ;  /* 0x0000000700037c02 */ /* 0x008fd60008000f00 */
[----:B------:R4:W-:Y:S04]  /*41a0*/  @P0 ATOMS.AND RZ, [UR8+0x14], R3 ;  /* 0x00001403ffff098c */ /* 0x0009e8000a800008 */
[----:B------:R4:W-:Y:S01]  /*41b0*/  @P0 ATOMS.AND RZ, [UR8+0x18], R2 ;  /* 0x00001802ffff098c */ /* 0x0009e2000a800008 */
[----:B------:R-:W-:Y:S05]  /*41c0*/  BRA `(.L_x_75) ;  /* 0x0000000000147947 */ /* 0x000fea0003800000 */
.L_x_74:
[----:B------:R-:W-:Y:S02]  /*41d0*/  MOV R2, 0x41f0 ;  /* 0x000041f000027802 */ /* 0x000fe40000000f00 */
[----:B---3-5:R-:W-:Y:S05]  /*41e0*/  CALL.REL.NOINC `($__internal_0_$__cuda_sm10x_tcgen05_guardrail_trap_col_being_dealloced_not_returned_by_alloc) ;  /* 0x0000008400ac7944 */ /* 0x028fea0003c00000 */
[----:B------:R-:W-:Y:S05]  /*41f0*/  BRA `(.L_x_75) ;  /* 0x0000000000087947 */ /* 0x000fea0003800000 */
.L_x_73:
[----:B------:R-:W-:Y:S02]  /*4200*/  MOV R2, 0x4220 ;  /* 0x0000422000027802 */ /* 0x000fe40000000f00 */
[----:B---3-5:R-:W-:Y:S05]  /*4210*/  CALL.REL.NOINC `($__internal_2_$__cuda_sm10x_tcgen05_guardrail_trap_unallocated_columns_being_dealloced) ;  /* 0x0000008400b87944 */ /* 0x028fea0003c00000 */
.L_x_75:
[----:B------:R-:W-:Y:S01]  /*4220*/  NOP ;  /* 0x0000000000007918 */ /* 0x000fe20000000000 */
[----:B----4-:R-:W-:Y:S05]  /*4230*/  EXIT ;  /* 0x000000000000794d */ /* 0x010fea0003800000 */
.L_x_57:
[----:B------:R-:W-:-:S09]  /*4240*/  UISETP.NE.OR UP0, UPT, UR17, 0x3, !UP3 ;  /* 0x000000031100788c */ /* 0x000fd2000df05670 */
[----:B------:R-:W-:Y:S05]  /*4250*/  BRA.U UP0, `(.L_x_76) ;  /* 0x0000001500d47547 */ /* 0x000fea000b800000 */
[----:B------:R-:W2:Y:S01]  /*4260*/  LDCU UR37, c[0x0][0x370] ;  /* 0x00006e00ff2577ac */ /* 0x000ea20008000800 */
[----:B------:R-:W3:Y:S01]  /*4270*/  LDC.64 R16, c[0x0][0x348] ;  /* 0x0000d200ff107b82 */ /* 0x000ee20000000a00 */
[----:B------:R-:W-:Y:S01]  /*4280*/  HFMA2 R14, -RZ, RZ, 0, 0 ;  /* 0x00000000ff0e7431 */ /* 0x000fe200000001ff */
[----:B------:R-:W-:Y:S01]  /*4290*/  MOV R13, RZ ;  /* 0x000000ff000d7202 */ /* 0x000fe20000000f00 */
[----:B------:R-:W2:Y:S01]  /*42a0*/  LDCU.128 UR48, c[0x0][0xb10] ;  /* 0x00016200ff3077ac */ /* 0x000ea20008000c00 */
[----:B------:R-:W-:Y:S01]  /*42b0*/  HFMA2 R7, -RZ, RZ, 0, 0.0078125 ;  /* 0x00002000ff077431 */ /* 0x000fe200000001ff */
[----:B------:R-:W4:Y:S03]  /*42c0*/  LDCU UR31, c[0x0][0x374] ;  /* 0x00006e80ff1f77ac */ /* 0x000f260008000800 */
[----:B------:R-:W1:Y:S01]  /*42d0*/  LDC.64 R2, c[0x0][0x888] ;  /* 0x00022200ff027b82 */ /* 0x000e620000000a00 */
[----:B------:R-:W4:Y:S01]  /*42e0*/  LDCU UR15, c[0x0][0xb0c] ;  /* 0x00016180ff0f77ac */ /* 0x000f220008000800 */
[----:B------:R-:W3:Y:S06]  /*42f0*/  LDCU UR46, c[0x0][0xb20] ;  /* 0x00016400ff2e77ac */ /* 0x000eec0008000800 */
[----:B------:R-:W1:Y:S01]  /*4300*/  LDC.64 R4, c[0x0][0x890] ;  /* 0x00022400ff047b82 */ /* 0x000e620000000a00 */
[----:B------:R-:W3:Y:S01]  /*4310*/  LDCU UR4, c[0x0][0xb30] ;  /* 0x00016600ff0477ac */ /* 0x000ee20008000800 */
[----:B--2---:R-:W-:-:S02]  /*4320*/  UIMAD.WIDE.U32 UR6, UR37, UR48, URZ ;  /* 0x00000030250672a5 */ /* 0x004fc4000f8e00ff */
[----:B----4-:R-:W-:Y:S01]  /*4330*/  UIMAD.WIDE.U32 UR8, UR31, UR51, URZ ;  /* 0x000000331f0872a5 */ /* 0x010fe2000f8e00ff */
[----:B------:R-:W-:Y:S01]  /*4340*/  UMOV UR21, 0x400 ;  /* 0x0000040000157882 */ /* 0x000fe20000000000 */
[----:B------:R-:W-:Y:S02]  /*4350*/  UPLOP3.LUT UP1, UPT, UPT, UPT, UPT, 0x40, 0x4 ;  /* 0x000000000004789c */ /* 0x000fe40003f2e870 */
[----:B------:R-:W-:Y:S01]  /*4360*/  ULEA UR21, UR52, UR21, 0x18 ;  /* 0x0000001534157291 */ /* 0x000fe2000f8ec0ff */
[----:B------:R-:W-:Y:S02]  /*4370*/  UMOV UR6, UR7 ;  /* 0x0000000700067c82 */ /* 0x000fe40008000000 */
[----:B------:R-:W-:Y:S01]  /*4380*/  UMOV UR38, UR9 ;  /* 0x0000000900267c82 */ /* 0x000fe20008000000 */
[----:B------:R-:W-:Y:S02]  /*4390*/  UISETP.GE.AND UP0, UPT, UR45, 0x1, UPT ;  /* 0x000000012d00788c */ /* 0x000fe4000bf06270 */
[----:B------:R-:W-:Y:S01]  /*43a0*/  UISETP.NE.AND UP4, UPT, UR45, 0x1, UPT ;  /* 0x000000012d00788c */ /* 0x000fe2000bf85270 */
[----:B------:R-:W2:Y:S01]  /*43b0*/  LDCU.64 UR22, c[0x0][0xb28] ;  /* 0x00016500ff1677ac */ /* 0x000ea20008000a00 */
[----:B------:R-:W-:-:S02]  /*43c0*/  UISETP.NE.AND UP6, UPT, UR15, 0x1, UPT ;  /* 0x000000010f00788c */ /* 0x000fc4000bfc5270 */
[----:B------:R-:W-:Y:S02]  /*43d0*/  UISETP.NE.AND UP5, UPT, UR50, 0x1, UPT ;  /* 0x000000013200788c */ /* 0x000fe4000bfa5270 */
[----:B------:R-:W-:Y:S02]  /*43e0*/  UIADD3 UR41, UPT, UPT, UR21, 0x20, URZ ;  /* 0x0000002015297890 */ /* 0x000fe4000fffe0ff */
[----:B------:R-:W-:Y:S02]  /*43f0*/  UIADD3 UR33, UPT, UPT, UR21, 0x28, URZ ;  /* 0x0000002815217890 */ /* 0x000fe4000fffe0ff */
[----:B------:R-:W-:Y:S02]  /*4400*/  UIADD3 UR25, UPT, UPT, UR21, 0x30, URZ ;  /* 0x0000003015197890 */ /* 0x000fe4000fffe0ff */
[----:B------:R-:W-:Y:S02]  /*4410*/  UIADD3 UR17, UPT, UPT, UR21, 0x38, URZ ;  /* 0x0000003815117890 */ /* 0x000fe4000fffe0ff */
[----:B------:R-:W-:-:S02]  /*4420*/  USHF.R.U32.HI UR39, URZ, UR49, UR6 ;  /* 0x00000031ff277299 */ /* 0x000fc40008011606 */
[----:B---3--:R-:W-:Y:S02]  /*4430*/  USHF.R.U32.HI UR38, URZ, UR46, UR38 ;  /* 0x0000002eff267299 */ /* 0x008fe40008011626 */
[----:B------:R-:W-:-:S11]  /*4440*/  UISETP.NE.AND UP3, UPT, UR4, 0x1, UPT ;  /* 0x000000010400788c */ /* 0x000fd6000bf65270 */
.L_x_91:
[C---:B------:R-:W-:Y:S02]  /*4450*/  LEA R12, R14.reuse, UR21, 0x3 ;  /* 0x000000150e0c7c11 */ /* 0x040fe4000f8e18ff */
[----:B------:R-:W-:Y:S02]  /*4460*/  SHF.L.U32 R9, R13, 0x1f, RZ ;  /* 0x0000001f0d097819 */ /* 0x000fe400000006ff */
[----:B------:R-:W-:Y:S02]  /*4470*/  LEA R10, R14, UR21, 0x4 ;  /* 0x000000150e0a7c11 */ /* 0x000fe4000f8e20ff */
[----:B---3--:R-:W3:Y:S02]  /*4480*/  SYNCS.PHASECHK.TRANS64.TRYWAIT P0, [R12+URZ+0x70], R9 ;  /* 0x000070090c0075a7 */ /* 0x008ee400080011ff */
[----:B---3--:R-:W-:Y:S05]  /*4490*/  @!P0 BRA `(.L_x_77) ;  /* 0x0000007c00008947 */ /* 0x008fea0003800000 */
.L_x_199:
[----:B---3--:R-:W3:Y:S01]  /*44a0*/  LDS.128 R8, [R10+0x100] ;  /* 0x000100000a087984 */ /* 0x008ee20000000c00 */
[----:B------:R-:W-:Y:S01]  /*44b0*/  UISETP.GE.AND UP0, UPT, UR45, 0x1, UPT ;  /* 0x000000012d00788c */ /* 0x000fe2000bf06270 */
[----:B------:R-:W-:Y:S01]  /*44c0*/  @!PT LDS RZ, [RZ] ;  /* 0x00000000fffff984 */ /* 0x000fe20000000800 */
[----:B------:R-:W-:Y:S01]  /*44d0*/  @!PT LDS RZ, [RZ] ;  /* 0x00000000fffff984 */ /* 0x000fe20000000800 */
[----:B------:R-:W-:Y:S01]  /*44e0*/  @!PT LDS RZ, [RZ] ;  /* 0x00000000fffff984 */ /* 0x000fe20000000800 */
[----:B------:R-:W-:Y:S01]  /*44f0*/  @!PT LDS RZ, [RZ] ;  /* 0x00000000fffff984 */ /* 0x000fe20000000800 */
[----:B------:R4:W-:Y:S06]  /*4500*/  MEMBAR.ALL.CTA ;  /* 0x0000000000007992 */ /* 0x0009ec0000008000 */
[----:B----4-:R-:W4:Y:S01]  /*4510*/  FENCE.VIEW.ASYNC.S ;  /* 0x00000000000073c6 */ /* 0x010f220000000000 */
[----:B---3--:R-:W-:Y:S11]  /*4520*/  LOP3.LUT P0, RZ, R10, 0x1, RZ, 0xc0, !PT ;  /* 0x000000010aff7812 */ /* 0x008ff6000780c0ff */
[----:B------:R-:W-:Y:S02]  /*4530*/  @!UPT UIADD3 URZ, UPT, UPT, URZ, URZ, URZ ;  /* 0x000000fffffff290 */ /* 0x000fe4000fffe0ff */
[----:B----4-:R-:W-:Y:S01]  /*4540*/  VOTEU.ANY UP2, P0 ;  /* 0x0000000000ff7886 */ /* 0x010fe20000040100 */
[----:B------:R-:W-:Y:S11]  /*4550*/  PLOP3.LUT P0, PT, PT, PT, UP2, 0x80, 0x8 ;  /* 0x000000000008781c */ /* 0x000ff60003f0f028 */
[----:B------:R-:W-:Y:S02]  /*4560*/  @!UPT UIADD3 URZ, UPT, UPT, URZ, URZ, URZ ;  /* 0x000000fffffff290 */ /* 0x000fe4000fffe0ff */
[----:B------:R-:W-:Y:S02]  /*4570*/  @P0 SHF.R.U32.HI R0, RZ, 0x10, R9 ;  /* 0x00000010ff000819 */ /* 0x000fe40000011609 */
[----:B------:R-:W-:Y:S02]  /*4580*/  @P0 MOV R6, R8 ;  /* 0x0000000800060202 */ /* 0x000fe40000000f00 */
[----:B------:R-:W-:Y:S01]  /*4590*/  @P0 R2UR UR4, R0 ;  /* 0x00000000000402ca */ /* 0x000fe200000e0000 */
[----:B------:R-:W-:Y:S01]  /*45a0*/  VIADD R0, R12, 0x80 ;  /* 0x000000800c007836 */ /* 0x000fe20000000000 */
[----:B------:R-:W-:Y:S02]  /*45b0*/  @P0 LOP3.LUT R8, R9, 0xffff, RZ, 0xc0, !PT ;  /* 0x0000ffff09080812 */ /* 0x000fe400078ec0ff */
[----:B------:R-:W-:Y:S02]  /*45c0*/  @P0 R2UR UR6, R6 ;  /* 0x00000000060602ca */ /* 0x000fe400000e0000 */
[----:B------:R-:W-:Y:S02]  /*45d0*/  PRMT R0, RZ, 0x654, R0 ;  /* 0x00000654ff007816 */ /* 0x000fe40000000000 */
[----:B------:R-:W-:Y:S02]  /*45e0*/  @P0 R2UR UR5, R8 ;  /* 0x00000000080502ca */ /* 0x000fe400000e0000 */
[----:B------:R3:W-:Y:S03]  /*45f0*/  SYNCS.ARRIVE.TRANS64.RED.A1T0 RZ, [R0+URZ], RZ ;  /* 0x000000ff00ff79a7 */ /* 0x0007e600081004ff */
[----:B------:R-:W-:Y:S04]  /*4600*/  @UP2 UMOV UR30, UR4 ;  /* 0x00000004001e2c82 */ /* 0x000fe80008000000 */
[----:B------:R-:W-:Y:S04]  /*4610*/  @UP2 UMOV UR14, UR6 ;  /* 0x00000006000e2c82 */ /* 0x000fe80008000000 */
[----:B------:R-:W-:Y:S01]  /*4620*/  @UP2 UMOV UR13, UR5 ;  /* 0x00000005000d2c82 */ /* 0x000fe20008000000 */
[----:B------:R-:W-:Y:S05]  /*4630*/  BRA.U !UP0, `(.L_x_78) ;  /* 0x0000000108a47547 */ /* 0x000fea000b800000 */
[----:B------:R-:W-:Y:S02]  /*4640*/  UIMAD.WIDE.U32 UR18, UR13, UR51, URZ ;  /* 0x000000330d1272a5 */ /* 0x000fe4000f8e00ff */
[----:B------:R-:W-:Y:S02]  /*4650*/  UIMAD.WIDE.U32 UR26, UR14, UR48, URZ ;  /* 0x000000300e1a72a5 */ /* 0x000fe4000f8e00ff */
[----:B------:R-:W-:Y:S02]  /*4660*/  USEL UR4, UR31, UR38, !UP5 ;  /* 0x000000261f047287 */ /* 0x000fe4000e800000 */
[----:B------:R-:W-:Y:S02]  /*4670*/  USEL UR7, UR37, UR39, !UP6 ;  /* 0x0000002725077287 */ /* 0x000fe4000f000000 */
[----:B--2---:R-:W-:Y:S02]  /*4680*/  UIMAD.WIDE.U32 UR8, UR4, UR22, URZ ;  /* 0x00000016040872a5 */ /* 0x004fe4000f8e00ff */
[----:B------:R-:W-:Y:S01]  /*4690*/  UIMAD.WIDE.U32 UR10, UR7, UR22, URZ ;  /* 0x00000016070a72a5 */ /* 0x000fe2000f8e00ff */
[----:B------:R-:W-:Y:S02]  /*46a0*/  UMOV UR5, UR19 ;  /* 0x0000001300057c82 */ /* 0x000fe40008000000 */
[----:B------:R-:W-:Y:S03]  /*46b0*/  USHF.R.U32.HI UR6, URZ, UR46, UR5 ;  /* 0x0000002eff067299 */ /* 0x000fe60008011605 */
[----:B------:R-:W-:Y:S01]  /*46c0*/  UMOV UR5, UR27 ;  /* 0x0000001b00057c82 */ /* 0x000fe20008000000 */
[----:B------:R-:W-:Y:S02]  /*46d0*/  USEL UR6, UR13, UR6, !UP5 ;  /* 0x000000060d067287 */ /* 0x000fe4000e800000 */
[----:B------:R-:W-:Y:S03]  /*46e0*/  USHF.R.U32.HI UR12, URZ, UR49, UR5 ;  /* 0x00000031ff0c7299 */ /* 0x000fe60008011605 */
[----:B------:R-:W-:Y:S02]  /*46f0*/  UMOV UR5, UR9 ;  /* 0x0000000900057c82 */ /* 0x000fe40008000000 */
[----:B------:R-:W-:Y:S03]  /*4700*/  @UP4 USHF.R.U32.HI UR4, URZ, UR23, UR5 ;  /* 0x00000017ff044299 */ /* 0x000fe60008011605 */
[----:B------:R-:W-:Y:S01]  /*4710*/  UMOV UR5, UR11 ;  /* 0x0000000b00057c82 */ /* 0x000fe20008000000 */
[----:B------:R-:W-:Y:S02]  /*4720*/  UIMAD UR4, UR45, UR4, URZ ;  /* 0x000000042d0472a4 */ /* 0x000fe4000f8e02ff */
[----:B------:R-:W-:Y:S02]  /*4730*/  @UP4 USHF.R.U32.HI UR7, URZ, UR23, UR5 ;  /* 0x00000017ff074299 */ /* 0x000fe40008011605 */
[----:B------:R-:W-:Y:S02]  /*4740*/  UIMAD.WIDE.U32 UR10, UR6, UR22, URZ ;  /* 0x00000016060a72a5 */ /* 0x000fe4000f8e00ff */
[----:B------:R-:W-:Y:S02]  /*4750*/  USEL UR5, UR14, UR12, !UP6 ;  /* 0x0000000c0e057287 */ /* 0x000fe4000f000000 */
[----:B------:R-:W-:Y:S02]  /*4760*/  UIMAD UR8, UR45, UR7, URZ ;  /* 0x000000072d0872a4 */ /* 0x000fe4000f8e02ff */
[----:B------:R-:W-:Y:S03]  /*4770*/  UISETP.GE.AND UP0, UPT, UR6, UR4, UPT ;  /* 0x000000040600728c */ /* 0x000fe6000bf06270 */
[----:B------:R-:W-:Y:S01]  /*4780*/  UMOV UR4, UR11 ;  /* 0x0000000b00047c82 */ /* 0x000fe20008000000 */
[----:B------:R-:W-:Y:S02]  /*4790*/  UISETP.GE.OR UP0, UPT, UR5, UR8, UP0 ;  /* 0x000000080500728c */ /* 0x000fe40008706670 */
[----:B------:R-:W-:Y:S02]  /*47a0*/  USHF.R.U32.HI UR4, URZ, UR23, UR4 ;  /* 0x00000017ff047299 */ /* 0x000fe40008011604 */
[----:B------:R-:W-:Y:S02]  /*47b0*/  UIMAD.WIDE.U32 UR8, UR5, UR22, URZ ;  /* 0x00000016050872a5 */ /* 0x000fe4000f8e00ff */
[----:B------:R-:W-:Y:S04]  /*47c0*/  USEL UR10, UR6, UR4, !UP4 ;  /* 0x00000004060a7287 */ /* 0x000fe8000e000000 */
[----:B------:R-:W-:Y:S01]  /*47d0*/  UIADD3 UR11, UPT, UPT, -UR10, URZ, URZ ;  /* 0x000000ff0a0b7290 */ /* 0x000fe2000fffe1ff */
[----:B------:R-:W-:Y:S02]  /*47e0*/  @!UP0 UMOV UR4, UR9 ;  /* 0x0000000900048c82 */ /* 0x000fe40008000000 */
[----:B------:R-:W-:Y:S02]  /*47f0*/  @!UP0 USHF.R.U32.HI UR4, URZ, UR23, UR4 ;  /* 0x00000017ff048299 */ /* 0x000fe40008011604 */
[----:B------:R-:W-:Y:S02]  /*4800*/  UIMAD UR8, UR45, UR11, UR6 ;  /* 0x0000000b2d0872a4 */ /* 0x000fe4000f8e0206 */
[----:B------:R-:W-:Y:S04]  /*4810*/  @!UP0 USEL UR4, UR5, UR4, !UP4 ;  /* 0x0000000405048287 */ /* 0x000fe8000e000000 */
[----:B------:R-:W-:Y:S02]  /*4820*/  @!UP0 UIMAD UR7, UR7, UR8, UR4 ;  /* 0x00000008070782a4 */ /* 0x000fe4000f8e0204 */
[----:B------:R-:W-:Y:S02]  /*4830*/  @!UP0 UIADD3 UR9, UPT, UPT, UR10, -UR4, URZ ;  /* 0x800000040a098290 */ /* 0x000fe4000fffe0ff */
[----:B------:R-:W-:Y:S02]  /*4840*/  UIADD3 UR8, UPT, UPT, -UR6, URZ, URZ ;  /* 0x000000ff06087290 */ /* 0x000fe4000fffe1ff */
[----:B------:R-:W-:Y:S02]  /*4850*/  UIADD3 UR4, UPT, UPT, -UR5, URZ, URZ ;  /* 0x000000ff05047290 */ /* 0x000fe4000fffe1ff */
[----:B------:R-:W-:Y:S03]  /*4860*/  @!UP0 UIMAD UR6, UR9, UR45, UR5 ;  /* 0x0000002d090682a4 */ /* 0x000fe6000f8e0205 */
[----:B------:R-:W-:Y:S01]  /*4870*/  @!UP0 UMOV UR5, UR7 ;  /* 0x0000000700058c82 */ /* 0x000fe20008000000 */
[----:B------:R-:W-:Y:S02]  /*4880*/  UIMAD UR7, UR15, UR4, UR14 ;  /* 0x000000040f0772a4 */ /* 0x000fe4000f8e020e */
[----:B------:R-:W-:Y:S02]  /*4890*/  UIMAD UR4, UR50, UR8, UR13 ;  /* 0x00000008320472a4 */ /* 0x000fe4000f8e020d */
[----:B------:R-:W-:Y:S02]  /*48a0*/  UIMAD UR14, UR5, UR15, UR7 ;  /* 0x0000000f050e72a4 */ /* 0x000fe4000f8e0207 */
[----:B------:R-:W-:Y:S11]  /*48b0*/  UIMAD UR13, UR6, UR50, UR4 ;  /* 0x00000032060d72a4 */ /* 0x000ff6000f8e0204 */
[----:B------:R-:W-:Y:S01]  /*48c0*/  @!UPT UIADD3 URZ, UPT, UPT, URZ, URZ, URZ ;  /* 0x000000fffffff290 */ /* 0x000fe2000fffe0ff */
.L_x_78:
[----:B------:R-:W4:Y:S01]  /*48d0*/  @!UP3 LDCU.128 UR8, c[0x0][0xb10] ;  /* 0x00016200ff08b7ac */ /* 0x000f220008000c00 */
[----:B------:R-:W-:Y:S01]  /*48e0*/  IMAD.MOV.U32 R10, RZ, RZ, 0x1 ;  /* 0x00000001ff0a7424 */ /* 0x000fe200078e00ff */
[C---:B-1----:R-:W-:Y:S02]  /*48f0*/  ISETP.NE.U32.AND P1, PT, R4.reuse, RZ, PT ;  /* 0x000000ff0400720c */ /* 0x042fe40003f25070 */
[----:B------:R-:W-:Y:S02]  /*4900*/  ISETP.NE.U32.AND P0, PT, R4, RZ, PT ;  /* 0x000000ff0400720c */ /* 0x000fe40003f05070 */
[C---:B------:R-:W-:Y:S01]  /*4910*/  ISETP.NE.AND.EX P1, PT, R5.reuse, RZ, PT, P1 ;  /* 0x000000ff0500720c */ /* 0x040fe20003f25310 */
[----:B------:R-:W1:Y:S01]  /*4920*/  @!UP3 LDCU UR5, c[0x0][0xb0c] ;  /* 0x00016180ff05b7ac */ /* 0x000e620008000800 */
[----:B------:R-:W-:Y:S02]  /*4930*/  ISETP.NE.AND.EX P0, PT, R5, RZ, PT, P0 ;  /* 0x000000ff0500720c */ /* 0x000fe40003f05300 */
[----:B------:R-:W-:Y:S01]  /*4940*/  SHF.L.U32 R10, R10, 0x1f, RZ ;  /* 0x0000001f0a0a7819 */ /* 0x000fe200000006ff */
[----:B------:R-:W-:Y:S02]  /*4950*/  USHF.L.U32 UR43, UR16, 0x6, URZ ;  /* 0x00000006102b7899 */ /* 0x000fe400080006ff */
[----:B------:R-:W-:Y:S02]  /*4960*/  USHF.L.U32 UR42, UR20, 0x8, URZ ;  /* 0x00000008142a7899 */ /* 0x000fe400080006ff */
[----:B----4-:R-:W-:Y:S07]  /*4970*/  UIMAD.WIDE.U32 UR6, UR14, UR8, URZ ;  /* 0x000000080e0672a5 */ /* 0x010fee000f8e00ff */
[----:B------:R-:W-:Y:S01]  /*4980*/  @!UP3 UMOV UR4, UR7 ;  /* 0x000000070004bc82 */ /* 0x000fe20008000000 */
[----:B-1----:R-:W-:Y:S02]  /*4990*/  @!UP3 UISETP.NE.AND UP0, UPT, UR5, 0x1, UPT ;  /* 0x000000010500b88c */ /* 0x002fe4000bf05270 */
[----:B------:R-:W-:Y:S02]  /*49a0*/  @!UP3 USHF.R.U32.HI UR4, URZ, UR9, UR4 ;  /* 0x00000009ff04b299 */ /* 0x000fe40008011604 */
[----:B------:R-:W-:Y:S02]  /*49b0*/  UIMAD.WIDE.U32 UR6, UR13, UR11, URZ ;  /* 0x0000000b0d0672a5 */ /* 0x000fe4000f8e00ff */
[----:B------:R-:W-:Y:S02]  /*49c0*/  @!UP3 USEL UR8, UR14, UR4, !UP0 ;  /* 0x000000040e08b287 */ /* 0x000fe4000c000000 */
[----:B------:R-:W-:Y:S03]  /*49d0*/  @!UP3 UISETP.NE.AND UP0, UPT, UR10, 0x1, UPT ;  /* 0x000000010a00b88c */ /* 0x000fe6000bf05270 */
[----:B------:R-:W-:Y:S02]  /*49e0*/  @!UP3 UMOV UR6, UR7 ;  /* 0x000000070006bc82 */ /* 0x000fe40008000000 */
[----:B------:R-:W1:Y:S02]  /*49f0*/  @!UP3 LDCU UR4, c[0x0][0xb20] ;  /* 0x00016400ff04b7ac */ /* 0x000e640008000800 */
[----:B-1----:R-:W-:Y:S04]  /*4a00*/  @!UP3 USHF.R.U32.HI UR6, URZ, UR4, UR6 ;  /* 0x00000004ff06b299 */ /* 0x002fe80008011606 */
[----:B------:R-:W-:Y:S04]  /*4a10*/  @!UP3 USEL UR6, UR13, UR6, !UP0 ;  /* 0x000000060d06b287 */ /* 0x000fe8000c000000 */
[----:B------:R-:W-:Y:S02]  /*4a20*/  @!UP3 UIADD3 UR4, UPT, UPT, -UR8, UR6, URZ ;  /* 0x000000060804b290 */ /* 0x000fe4000fffe1ff */
[----:B------:R-:W-:Y:S02]  /*4a30*/  @!UP3 UIADD3 UR6, UPT, UPT, UR8, -UR6, URZ ;  /* 0x800000060806b290 */ /* 0x000fe4000fffe0ff */
[----:B------:R-:W-:Y:S02]  /*4a40*/  @!UP3 UIMAD UR14, UR4, UR5, UR14 ;  /* 0x00000005040eb2a4 */ /* 0x000fe4000f8e020e */
[----:B------:R-:W-:Y:S01]  /*4a50*/  @!UP3 UIMAD UR13, UR6, UR10, UR13 ;  /* 0x0000000a060db2a4 */ /* 0x000fe2000f8e020d */
[----:B------:R-:W-:Y:S11]  /*4a60*/  BRA.U UP1, `(.L_x_79) ;  /* 0x0000000101107547 */ /* 0x000ff6000b800000 */
[----:B---3--:R-:W-:Y:S04]  /*4a70*/  MOV R0, UR54 ;  /* 0x0000003600007c02 */ /* 0x008fe80008000f00 */
[----:B------:R-:W-:Y:S04]  /*4a80*/  SHF.L.U32 R9, R0, 0x1f, RZ ;  /* 0x0000001f00097819 */ /* 0x000fe800000006ff */
[----:B------:R-:W1:Y:S02]  /*4a90*/  SYNCS.PHASECHK.TRANS64.TRYWAIT P2, [UR21+0x68], R9 ;  /* 0x00006809ff0075a7 */ /* 0x000e640008041115 */
[----:B-1----:R-:W-:Y:S05]  /*4aa0*/  @!P2 BRA `(.L_x_80) ;  /* 0x000000740090a947 */ /* 0x002fea0003800000 */
.L_x_79:
[----:B------:R-:W-:Y:S05]  /*4ab0*/  @!P1 BRA `(.L_x_81) ;  /* 0x0000000000309947 */ /* 0x000fea0003800000 */
[----:B------:R-:W-:Y:S01]  /*4ac0*/  ISETP.NE.U32.AND P1, PT, R2, RZ, PT ;  /* 0x000000ff0200720c */ /* 0x000fe20003f25070 */
[----:B------:R-:W4:Y:S01]  /*4ad0*/  LDCU.64 UR4, c[0x0][0x358] ;  /* 0x00006b00ff0477ac */ /* 0x000f220008000a00 */
[----:B------:R-:W-:Y:S02]  /*4ae0*/  IMAD.MOV.U32 R57, RZ, RZ, 0x1 ;  /* 0x00000001ff397424 */ /* 0x000fe400078e00ff */
[----:B------:R-:W-:Y:S11]  /*4af0*/  ISETP.NE.AND.EX P1, PT, R3, RZ, PT, P1 ;  /* 0x000000ff0300720c */ /* 0x000ff60003f25310 */
[----:B------:R-:W-:Y:S02]  /*4b00*/  @!UPT UIADD3 URZ, UPT, UPT, URZ, URZ, URZ ;  /* 0x000000fffffff290 */ /* 0x000fe4000fffe0ff */
[----:B-1----:R-:W1:Y:S01]  /*4b10*/  @P1 LDC.64 R8, c[0x0][0x888] ;  /* 0x00022200ff081b82 */ /* 0x002e620000000a00 */
[----:B---3--:R-:W-:Y:S04]  /*4b20*/  @P1 IMAD R0, R4, UR36, RZ ;  /* 0x0000002404001c24 */ /* 0x008fe8000f8e02ff */
[----:B-1----:R-:W-:Y:S04]  /*4b30*/  @P1 IMAD.WIDE R8, R0, 0x4, R8 ;  /* 0x0000000400081825 */ /* 0x002fe800078e0208 */
[----:B------:R-:W-:Y:S01]  /*4b40*/  HFMA2 R0, -RZ, RZ, 0, 5.9604644775390625e-08 ;  /* 0x00000001ff007431 */ /* 0x000fe200000001ff */
[----:B----45:R4:W5:Y:S04]  /*4b50*/  @P1 LDG.E R27, desc[UR4][R8.64] ;  /* 0x00000004081b1981 */ /* 0x030968000c1e1900 */
[----:B------:R-:W-:Y:S01]  /*4b60*/  @!P1 PRMT R57, R0, 0x7610, R57 ;  /* 0x0000761000399816 */ /* 0x000fe20000000039 */
[----:B----4-:R-:W1:Y:S06]  /*4b70*/  @!P1 LDC R27, c[0x0][0x880] ;  /* 0x00022000ff1b9b82 */ /* 0x010e6c0000000800 */
.L_x_81:
[----:B-1---5:R-:W-:Y:S01]  /*4b80*/  @!P0 FSETP.EQ.AND P1, PT, R27, RZ, PT ;  /* 0x000000ff1b00820b */ /* 0x022fe20003f22000 */
[----:B------:R-:W-:Y:S01]  /*4b90*/  @!UPT UIADD3 URZ, UPT, UPT, URZ, URZ, URZ ;  /* 0x000000fffffff290 */ /* 0x000fe2000fffe0ff */
[----:B------:R-:W-:Y:S11]  /*4ba0*/  @!P0 BRA `(.L_x_82) ;  /* 0x0000000000188947 */ /* 0x000ff60003800000 */
[----:B------:R-:W-:Y:S02]  /*4bb0*/  LOP3.LUT P0, RZ, R57, 0xff, RZ, 0xc0, !PT ;  /* 0x000000ff39ff7812 */ /* 0x000fe4000780c0ff */
[----:B------:R-:W-:Y:S04]  /*4bc0*/  ISETP.NE.U32.AND P1, PT, R2, RZ, PT ;  /* 0x000000ff0200720c */ /* 0x000fe80003f25070 */
[----:B------:R-:W-:Y:S04]  /*4bd0*/  ISETP.NE.AND.EX P1, PT, R3, RZ, PT, P1 ;  /* 0x000000ff0300720c */ /* 0x000fe80003f25310 */
[----:B------:R-:W-:Y:S03]  /*4be0*/  PLOP3.LUT P1, PT, P1, PT, PT, 0x8, 0x80 ;  /* 0x000000000080781c */ /* 0x000fe60000f2e170 */
[----:B------:R-:W-:Y:S11]  /*4bf0*/  @P0 FSETP.EQ.AND P1, PT, R27, RZ, PT ;  /* 0x000000ff1b00020b */ /* 0x000ff60003f22000 */
[----:B------:R-:W-:Y:S02]  /*4c00*/  @!UPT UIADD3 URZ, UPT, UPT, URZ, URZ, URZ ;  /* 0x000000fffffff290 */ /* 0x000fe4000fffe0ff */
.L_x_82:
[----:B------:R-:W1:Y:S01]  /*4c10*/  SYNCS.PHASECHK.TRANS64.TRYWAIT P2, [UR21+0x40], R10 ;  /* 0x0000400aff0075a7 */ /* 0x000e620008041115 */
[----:B------:R-:W-:Y:S04]  /*4c20*/  ELECT P0, URZ, PT ;  /* 0x0000000000ff782f */ /* 0x000fe80003800000 */
[----:B------:R-:W-:Y:S11]  /*4c30*/  PLOP3.LUT P1, PT, P1, P0, PT, 0xf2, 0x2f ;  /* 0x00000000002f781c */ /* 0x000ff60000f21e72 */
[----:B------:R-:W-:Y:S02]  /*4c40*/  @!UPT UIADD3 URZ, UPT, UPT, URZ, URZ, URZ ;  /* 0x000000fffffff290 */ /* 0x000fe4000fffe0ff */
[----:B------:R-:W-:Y:S05]  /*4c50*/  @!P1 IADD3 R6, P0, PT, R16, 0x580, RZ ;  /* 0x0000058010069810 */ /* 0x000fea0007f1e0ff */
[----:B---3--:R-:W-:Y:S01]  /*4c60*/  @!P1 IMAD.X R0, RZ, RZ, R17, P0 ;  /* 0x000000ffff009224 */ /* 0x008fe200000e0611 */
[----:B-1----:R-:W-:Y:S07]  /*4c70*/  @!P2 BRA `(.L_x_83) ;  /* 0x000000740034a947 */ /* 0x002fee0003800000 */
.L_x_202:
[----:B------:R-:W-:Y:S01]  /*4c80*/  @!P1 R2UR UR5, R6 ;  /* 0x00000000060592ca */ /* 0x000fe200000e0000 */
[----:B------:R-:W-:Y:S01]  /*4c90*/  VOTEU.ALL UP0, P1 ;  /* 0x0000000000ff7886 */ /* 0x000fe20000800000 */
[----:B------:R-:W-:Y:S01]  /*4ca0*/  @!P1 R2UR UR4, R0 ;  /* 0x00000000000492ca */ /* 0x000fe200000e0000 */
[----:B------:R-:W-:Y:S01]  /*4cb0*/  @!P1 IMAD.MOV.U32 R0, RZ, RZ, 0x2000 ;  /* 0x00002000ff009424 */ /* 0x000fe200078e00ff */
[----:B------:R-:W-:Y:S01]  /*4cc0*/  UMOV UR8, 0x0 ;  /* 0x0000000000087882 */ /* 0x000fe20000000000 */
[----:B------:R-:W-:Y:S01]  /*4cd0*/  UMOV UR9, 0x10000000 ;  /* 0x1000000000097882 */ /* 0x000fe20000000000 */
[----:B------:R-:W-:Y:S01]  /*4ce0*/  @!UP0 UIADD3 UR40, UPT, UPT, UR21, 0x400, URZ ;  /* 0x0000040015288890 */ /* 0x000fe2000fffe0ff */
[----:B------:R-:W-:Y:S01]  /*4cf0*/  @!P1 IADD3 R6, P0, PT, R16, 0x580, RZ ;  /* 0x0000058010069810 */ /* 0x000fe20007f1e0ff */
[----:B------:R-:W-:Y:S01]  /*4d00*/  VOTEU.ALL UP0, P1 ;  /* 0x0000000000ff7886 */ /* 0x000fe20000800000 */
[----:B------:R-:W-:Y:S01]  /*4d10*/  UMOV UR44, UR36 ;  /* 0x00000024002c7c82 */ /* 0x000fe20008000000 */
[----:B------:R-:W-:Y:S03]  /*4d20*/  UPRMT UR6, UR52, 0x654, UR41 ;  /* 0x0000065434067896 */ /* 0x000fe60008000029 */
[----:B------:R-:W-:Y:S02]  /*4d30*/  IMAD.U32 R8, RZ, RZ, UR5 ;  /* 0x00000005ff087e24 */ /* 0x000fe4000f8e00ff */
[----:B-1----:R-:W-:Y:S03]  /*4d40*/  IMAD.U32 R9, RZ, RZ, UR4 ;  /* 0x00000004ff097e24 */ /* 0x002fe6000f8e00ff */
[----:B------:R-:W-:Y:S02]  /*4d50*/  @!P1 R2UR UR4, R8 ;  /* 0x00000000080492ca */ /* 0x000fe400000e0000 */
[----:B------:R-:W-:Y:S11]  /*4d60*/  @!P1 R2UR UR5, R9 ;  /* 0x00000000090592ca */ /* 0x000ff600000e0000 */
[----:B------:R-:W-:Y:S02]  /*4d70*/  @!UPT UIADD3 URZ, UPT, UPT, URZ, URZ, URZ ;  /* 0x000000fffffff290 */ /* 0x000fe4000fffe0ff */
[----:B------:R1:W-:Y:S01]  /*4d80*/  @!UP0 UTMALDG.3D [UR40], [UR4], desc[UR8] ;  /* 0x00000828040085b4 */ /* 0x0003e20008011000 */
[----:B------:R3:W-:Y:S01]  /*4d90*/  @!P1 SYNCS.ARRIVE.TRANS64.RED.A0TR RZ, [UR21+0x20], R0 ;  /* 0x00002000ffff99a7 */ /* 0x0007e20008300415 */
[----:B------:R-:W-:Y:S01]  /*4da0*/  SYNCS.ARRIVE.TRANS64.RED.A1T0 RZ, [UR6], RZ ;  /* 0x000000ffffff79a7 */ /* 0x000fe20008100406 */
[----:B---3--:R-:W-:Y:S01]  /*4db0*/  @!P1 IMAD.X R0, RZ, RZ, R17, P0 ;  /* 0x000000ffff009224 */ /* 0x008fe200000e0611 */
[----:B------:R-:W3:Y:S02]  /*4dc0*/  SYNCS.PHASECHK.TRANS64.TRYWAIT P2, [UR21+0x48], R10 ;  /* 0x0000480aff0075a7 */ /* 0x000ee40008041115 */
[----:B-1-3--:R-:W-:Y:S05]  /*4dd0*/  @!P2 BRA `(.L_x_84) ;  /* 0x0000007000f4a947 */ /* 0x00afea0003800000 */
.L_x_204:
        /* <DEDUP_REMOVED lines=8> */
[----:B------:R-:W-:Y:S01]  /*4e60*/  @!UP0 UIADD3 UR32, UPT, UPT, UR21, 0x2400, URZ ;  /* 0x0000240015208890 */ /* 0x000fe2000fffe0ff */
[----:B------:R-:W-:Y:S01]  /*4e70*/  VOTEU.ALL UP0, P1 ;  /* 0x0000000000ff7886 */ /* 0x000fe20000800000 */
[----:B------:R-:W-:Y:S01]  /*4e80*/  UMOV UR35, UR43 ;  /* 0x0000002b00237c82 */ /* 0x000fe20008000000 */
[----:B------:R-:W-:Y:S02]  /*4e90*/  UPRMT UR7, UR52, 0x654, UR33 ;  /* 0x0000065434077896 */ /* 0x000fe40008000021 */
        /* <DEDUP_REMOVED lines=11> */
.L_x_206:
        /* <DEDUP_REMOVED lines=11> */
[----:B------:R-:W-:Y:S02]  /*5000*/  UMOV UR28, UR36 ;  /* 0x00000024001c7c82 */ /* 0x000fe40008000000 */
[----:B------:R-:W-:Y:S01]  /*5010*/  IMAD.U32 R8, RZ, RZ, UR5 ;  /* 0x00000005ff087e24 */ /* 0x000fe2000f8e00ff */
[----:B------:R-:W-:Y:S01]  /*5020*/  UPRMT UR29, UR52, 0x654, UR25 ;  /* 0x00000654341d7896 */ /* 0x000fe20008000019 */
        /* <DEDUP_REMOVED lines=10> */
.L_x_208:
[----:B------:R-:W-:Y:S01]  /*50d0*/  @!P1 R2UR UR5, R6 ;  /* 0x00000000060592ca */ /* 0x000fe200000e0000 */
[----:B------:R-:W-:Y:S01]  /*50e0*/  VOTEU.ALL UP0, P1 ;  /* 0x0000000000ff7886 */ /* 0x000fe20000800000 */
[----:B------:R-:W-:Y:S01]  /*50f0*/  @!P1 R2UR UR4, R0 ;  /* 0x00000000000492ca */ /* 0x000fe200000e0000 */
[----:B------:R-:W-:Y:S01]  /*5100*/  @!P1 IMAD.MOV.U32 R0, RZ, RZ, 0x2000 ;  /* 0x00002000ff009424 */ /* 0x000fe200078e00ff */
[----:B------:R-:W-:Y:S01]  /*5110*/  UMOV UR8, 0x0 ;  /* 0x0000000000087882 */ /* 0x000fe20000000000 */
[----:B------:R-:W-:Y:S01]  /*5120*/  UMOV UR9, 0x10000000 ;  /* 0x1000000000097882 */ /* 0x000fe20000000000 */
[----:B------:R-:W-:Y:S01]  /*5130*/  @!UP0 UIADD3 UR18, UPT, UPT, UR42, 0x60, URZ ;  /* 0x000000602a128890 */ /* 0x000fe2000fffe0ff */
[----:B-1----:R-:W-:Y:S01]  /*5140*/  SHF.L.U32 R9, RZ, 0x1f, RZ ;  /* 0x0000001fff097819 */ /* 0x002fe200000006ff */
[----:B------:R-:W-:Y:S01]  /*5150*/  @!UP0 UIADD3 UR16, UPT, UPT, UR21, 0x6400, URZ ;  /* 0x0000640015108890 */ /* 0x000fe2000fffe0ff */
[----:B------:R-:W-:Y:S01]  /*5160*/  @!P1 IADD3 R8, P0, PT, R16, 0x580, RZ ;  /* 0x0000058010089810 */ /* 0x000fe20007f1e0ff */
[----:B------:R-:W-:Y:S01]  /*5170*/  VOTEU.ALL UP0, P1 ;  /* 0x0000000000ff7886 */ /* 0x000fe20000800000 */
[----:B------:R-:W-:Y:S01]  /*5180*/  UMOV UR19, UR43 ;  /* 0x0000002b00137c82 */ /* 0x000fe20008000000 */
[----:B------:R-:W-:Y:S01]  /*5190*/  UMOV UR20, UR36 ;  /* 0x0000002400147c82 */ /* 0x000fe20008000000 */
[----:B------:R-:W-:Y:S01]  /*51a0*/  IMAD.U32 R18, RZ, RZ, UR5 ;  /* 0x00000005ff127e24 */ /* 0x000fe2000f8e00ff */
[----:B------:R-:W-:Y:S01]  /*51b0*/  UPRMT UR24, UR52, 0x654, UR17 ;  /* 0x0000065434187896 */ /* 0x000fe20008000011 */
[----:B------:R-:W-:Y:S02]  /*51c0*/  IMAD.U32 R19, RZ, RZ, UR4 ;  /* 0x00000004ff137e24 */ /* 0x000fe4000f8e00ff */
[----:B------:R-:W-:Y:S01]  /*51d0*/  @!P1 IMAD.X R6, RZ, RZ, R17, P0 ;  /* 0x000000ffff069224 */ /* 0x000fe200000e0611 */
[----:B------:R-:W-:Y:S02]  /*51e0*/  @!P1 R2UR UR4, R18 ;  /* 0x00000000120492ca */ /* 0x000fe400000e0000 */
[----:B------:R-:W-:Y:S11]  /*51f0*/  @!P1 R2UR UR5, R19 ;  /* 0x00000000130592ca */ /* 0x000ff600000e0000 */
[----:B------:R-:W-:Y:S02]  /*5200*/  @!UPT UIADD3 URZ, UPT, UPT, URZ, URZ, URZ ;  /* 0x000000fffffff290 */ /* 0x000fe4000fffe0ff */
[----:B------:R1:W-:Y:S01]  /*5210*/  @!UP0 UTMALDG.3D [UR16], [UR4], desc[UR8] ;  /* 0x00000810040085b4 */ /* 0x0003e20008011000 */
[----:B------:R1:W-:Y:S01]  /*5220*/  @!P1 SYNCS.ARRIVE.TRANS64.RED.A0TR RZ, [UR21+0x38], R0 ;  /* 0x00003800ffff99a7 */ /* 0x0003e20008300415 */
[----:B------:R-:W-:Y:S01]  /*5230*/  SYNCS.ARRIVE.TRANS64.RED.A1T0 RZ, [UR24], RZ ;  /* 0x000000ffffff79a7 */ /* 0x000fe20008100418 */
[----:B------:R-:W3:Y:S02]  /*5240*/  SYNCS.PHASECHK.TRANS64.TRYWAIT P2, [UR21+0x40], R9 ;  /* 0x00004009ff0075a7 */ /* 0x000ee40008041115 */
[----:B-1-3--:R-:W-:Y:S05]  /*5250*/  @!P2 BRA `(.L_x_87) ;  /* 0x00000070001ca947 */ /* 0x00afea0003800000 */
.L_x_210:
[----:B------:R-:W-:Y:S01]  /*5260*/  @!P1 R2UR UR5, R8 ;  /* 0x00000000080592ca */ /* 0x000fe200000e0000 */
[----:B------:R-:W-:Y:S01]  /*5270*/  VOTEU.ALL UP0, P1 ;  /* 0x0000000000ff7886 */ /* 0x000fe20000800000 */
[----:B------:R-:W-:Y:S01]  /*5280*/  @!P1 R2UR UR4, R6 ;  /* 0x00000000060492ca */ /* 0x000fe200000e0000 */
[----:B-1----:R-:W-:Y:S01]  /*5290*/  @!P1 IMAD.MOV.U32 R0, RZ, RZ, 0x2000 ;  /* 0x00002000ff009424 */ /* 0x002fe200078e00ff */
        /* <DEDUP_REMOVED lines=9> */
[----:B------:R-:W-:Y:S01]  /*5330*/  UMOV UR12, UR36 ;  /* 0x00000024000c7c82 */ /* 0x000fe20008000000 */
        /* <DEDUP_REMOVED lines=10> */
.L_x_212:
        /* <DEDUP_REMOVED lines=24> */
.L_x_214:
[----:B------:R-:W-:Y:S01]  /*5560*/  @!P1 R2UR UR5, R8 ;  /* 0x00000000080592ca */ /* 0x000fe200000e0000 */
[----:B------:R-:W-:Y:S01]  /*5570*/  VOTEU.ALL UP0, P1 ;  /* 0x0000000000ff7886 */ /* 0x000fe20000800000 */
[----:B------:R-:W-:Y:S01]  /*5580*/  @!P1 R2UR UR4, R6 ;  /* 0x00000000060492ca */ /* 0x000fe200000e0000 */
[----:B-1----:R-:W-:Y:S01]  /*5590*/  @!P1 IMAD.MOV.U32 R0, RZ, RZ, 0x2000 ;  /* 0x00002000ff009424 */ /* 0x002fe200078e00ff */
[----:B------:R-:W-:Y:S01]  /*55a0*/  UMOV UR6, 0x0 ;  /* 0x0000000000067882 */ /* 0x000fe20000000000 */
[----:B------:R-:W-:Y:S01]  /*55b0*/  UMOV UR7, 0x10000000 ;  /* 0x1000000000077882 */ /* 0x000fe20000000000 */
[----:B------:R-:W-:Y:S01]  /*55c0*/  @!UP0 UIADD3 UR10, UPT, UPT, UR42, 0xc0, URZ ;  /* 0x000000c02a0a8890 */ /* 0x000fe2000fffe0ff */
[----:B------:R-:W-:Y:S01]  /*55d0*/  VIADD R14, R14, 0x1 ;  /* 0x000000010e0e7836 */ /* 0x000fe20000000000 */
[----:B------:R-:W-:Y:S01]  /*55e0*/  @!UP0 UIADD3 UR8, UPT, UPT, UR21, 0x4400, URZ ;  /* 0x0000440015088890 */ /* 0x000fe2000fffe0ff */
[----:B------:R-:W-:Y:S01]  /*55f0*/  VOTEU.ALL UP0, P1 ;  /* 0x0000000000ff7886 */ /* 0x000fe20000800000 */
[----:B------:R-:W-:Y:S01]  /*5600*/  UMOV UR9, UR25 ;  /* 0x0000001900097c82 */ /* 0x000fe20008000000 */
[----:B------:R-:W-:Y:S02]  /*5610*/  UMOV UR11, UR43 ;  /* 0x0000002b000b7c82 */ /* 0x000fe40008000000 */
[----:B------:R-:W-:Y:S01]  /*5620*/  IMAD.U32 R18, RZ, RZ, UR5 ;  /* 0x00000005ff127e24 */ /* 0x000fe2000f8e00ff */
[----:B------:R-:W-:Y:S01]  /*5630*/  UMOV UR12, UR36 ;  /* 0x00000024000c7c82 */ /* 0x000fe20008000000 */
[----:B------:R-:W-:Y:S03]  /*5640*/  IMAD.U32 R19, RZ, RZ, UR4 ;  /* 0x00000004ff137e24 */ /* 0x000fe6000f8e00ff */
        /* <DEDUP_REMOVED lines=8> */
.L_x_216:
[----:B------:R-:W-:Y:S01]  /*56d0*/  @!P1 IADD3 R6, P0, PT, R16, 0x580, RZ ;  /* 0x0000058010069810 */ /* 0x000fe20007f1e0ff */
[----:B------:R-:W-:Y:S01]  /*56e0*/  VOTEU.ALL UP0, P1 ;  /* 0x0000000000ff7886 */ /* 0x000fe20000800000 */
[----:B------:R-:W-:Y:S01]  /*56f0*/  UMOV UR6, 0x0 ;  /* 0x0000000000067882 */ /* 0x000fe20000000000 */
[----:B------:R-:W-:Y:S01]  /*5700*/  UMOV UR7, 0x10000000 ;  /* 0x1000000000077882 */ /* 0x000fe20000000000 */
[----:B------:R-:W-:Y:S01]  /*5710*/  @!P1 R2UR UR5, R6 ;  /* 0x00000000060592ca */ /* 0x000fe200000e0000 */
[----:B-1----:R-:W-:Y:S01]  /*5720*/  @!P1 IMAD.X R0, RZ, RZ, R17, P0 ;  /* 0x000000ffff009224 */ /* 0x002fe200000e0611 */
[----:B------:R-:W-:Y:S01]  /*5730*/  @!UP0 UIADD3 UR10, UPT, UPT, UR42, 0xe0, URZ ;  /* 0x000000e02a0a8890 */ /* 0x000fe2000fffe0ff */
[----:B------:R-:W-:Y:S01]  /*5740*/  R2UR UR18, R59 ;  /* 0x000000003b1272ca */ /* 0x000fe200000e0000 */
[----:B------:R-:W-:Y:S01]  /*5750*/  @!UP0 UIADD3 UR8, UPT, UPT, UR21, 0x6400, URZ ;  /* 0x0000640015088890 */ /* 0x000fe2000fffe0ff */
[----:B------:R-:W-:Y:S01]  /*5760*/  R2UR UR16, R60 ;  /* 0x000000003c1072ca */ /* 0x000fe200000e0000 */
[----:B------:R-:W-:Y:S01]  /*5770*/  VOTEU.ALL UP0, P1 ;  /* 0x0000000000ff7886 */ /* 0x000fe20000800000 */
[----:B------:R-:W-:Y:S01]  /*5780*/  @!P1 R2UR UR4, R0 ;  /* 0x00000000000492ca */ /* 0x000fe200000e0000 */
[----:B------:R-:W-:Y:S01]  /*5790*/  UMOV UR9, UR17 ;  /* 0x0000001100097c82 */ /* 0x000fe20008000000 */
[----:B------:R-:W-:Y:S01]  /*57a0*/  UMOV UR11, UR43 ;  /* 0x0000002b000b7c82 */ /* 0x000fe20008000000 */
[----:B------:R-:W-:Y:S01]  /*57b0*/  UMOV UR12, UR36 ;  /* 0x00000024000c7c82 */ /* 0x000fe20008000000 */
[C---:B------:R-:W-:Y:S01]  /*57c0*/  ISETP.NE.AND P0, PT, R14.reuse, 0x2, PT ;  /* 0x000000020e00780c */ /* 0x040fe20003f05270 */
[----:B------:R-:W-:Y:S01]  /*57d0*/  UPLOP3.LUT UP1, UPT, UPT, UPT, UPT, 0x80, 0x8 ;  /* 0x000000000008789c */ /* 0x000fe20003f2f070 */
[----:B------:R-:W-:Y:S01]  /*57e0*/  IMAD.U32 R8, RZ, RZ, UR5 ;  /* 0x00000005ff087e24 */ /* 0x000fe2000f8e00ff */
[----:B------:R-:W-:Y:S01]  /*57f0*/  UMOV UR36, UR30 ;  /* 0x0000001e00247c82 */ /* 0x000fe20008000000 */
[----:B------:R-:W-:Y:S01]  /*5800*/  SEL R0, RZ, 0x1, P0 ;  /* 0x00000001ff007807 */ /* 0x000fe20000000000 */
[----:B------:R-:W-:Y:S01]  /*5810*/  UIADD3 UR20, UPT, UPT, UR13, UR18, URZ ;  /* 0x000000120d147290 */ /* 0x000fe2000fffe0ff */
[----:B------:R-:W-:Y:S01]  /*5820*/  SEL R14, R14, RZ, P0 ;  /* 0x000000ff0e0e7207 */ /* 0x000fe20000000000 */
[----:B------:R-:W-:Y:S01]  /*5830*/  UIADD3 UR16, UPT, UPT, UR14, UR16, URZ ;  /* 0x000000100e107290 */ /* 0x000fe2000fffe0ff */
[----:B------:R-:W-:Y:S01]  /*5840*/  LOP3.LUT R13, R13, R0, RZ, 0x3c, !PT ;  /* 0x000000000d0d7212 */ /* 0x000fe200078e3cff */
[----:B------:R-:W-:Y:S01]  /*5850*/  IMAD.U32 R9, RZ, RZ, UR4 ;  /* 0x00000004ff097e24 */ /* 0x000fe2000f8e00ff */
[----:B------:R-:W-:Y:S04]  /*5860*/  @!P1 R2UR UR4, R8 ;  /* 0x00000000080492ca */ /* 0x000fe800000e0000 */
[----:B------:R-:W-:Y:S11]  /*5870*/  @!P1 R2UR UR5, R9 ;  /* 0x00000000090592ca */ /* 0x000ff600000e0000 */
[----:B------:R-:W-:Y:S02]  /*5880*/  @!UPT UIADD3 URZ, UPT, UPT, URZ, URZ, URZ ;  /* 0x000000fffffff290 */ /* 0x000fe4000fffe0ff */
[----:B------:R3:W-:Y:S01]  /*5890*/  @!UP0 UTMALDG.3D [UR8], [UR4], desc[UR6] ;  /* 0x00000608040085b4 */ /* 0x0007e20008011000 */
[----:B------:R3:W-:Y:S01]  /*58a0*/  @!P1 SYNCS.ARRIVE.TRANS64.RED.A0TR RZ, [UR21+0x38], R7 ;  /* 0x00003807ffff99a7 */ /* 0x0007e20008300415 */
[----:B------:R-:W-:Y:S01]  /*58b0*/  SYNCS.ARRIVE.TRANS64.RED.A1T0 RZ, [UR24], RZ ;  /* 0x000000ffffff79a7 */ /* 0x000fe20008100418 */
[----:B------:R-:W-:Y:S05]  /*58c0*/  BRA.U UP2, `(.L_x_91) ;  /* 0xffffffe902e07547 */ /* 0x000fea000b83ffff */
[----:B------:R-:W1:Y:S02]  /*58d0*/  SYNCS.PHASECHK.TRANS64.TRYWAIT P0, [UR21+0x40], R10 ;  /* 0x0000400aff0075a7 */ /* 0x000e640008001115 */
[----:B-1----:R-:W-:Y:S05]  /*58e0*/  @!P0 BRA `(.L_x_92) ;  /* 0x0000006800d88947 */ /* 0x002fea0003800000 */
.L_x_218:
[----:B------:R-:W4:Y:S02]  /*58f0*/  SYNCS.PHASECHK.TRANS64.TRYWAIT P0, [UR21+0x48], R10 ;  /* 0x0000480aff0075a7 */ /* 0x000f240008001115 */
[----:B----4-:R-:W-:Y:S05]  /*5900*/  @!P0 BRA `(.L_x_93) ;  /* 0x0000006800e88947 */ /* 0x010fea0003800000 */
.L_x_220:
[----:B------:R-:W4:Y:S01]  /*5910*/  SYNCS.PHASECHK.TRANS64.TRYWAIT P0, [UR21+0x50], R10 ;  /* 0x0000500aff0075a7 */ /* 0x000f220008001115 */
[----:B------:R-:W-:Y:S01]  /*5920*/  HFMA2 R0, -RZ, RZ, 0, 5.9604644775390625e-08 ;  /* 0x00000001ff007431 */ /* 0x000fe200000001ff */
[----:B----4-:R-:W-:Y:S06]  /*5930*/  @!P0 BRA `(.L_x_94) ;  /* 0x0000006800f48947 */ /* 0x010fec0003800000 */
.L_x_222:
[----:B------:R-:W-:Y:S02]  /*5940*/  MOV R2, UR21 ;  /* 0x0000001500027c02 */ /* 0x000fe40008000f00 */
[----:B-1----:R-:W-:-:S07]  /*5950*/  SHF.L.U32 R3, R0, 0x1f, RZ ;  /* 0x0000001f00037819 */ /* 0x002fce00000006ff */
.L_x_95:
[----:B-1----:R1:W4:Y:S02]  /*5960*/  SYNCS.PHASECHK.TRANS64.TRYWAIT P0, [R2+URZ+0x58], R3 ;  /* 0x00005803020075a7 */ /* 0x00232400080011ff */
[----:B----4-:R-:W-:Y:S05]  /*5970*/  @!P0 NANOSLEEP.SYNCS 0x989680 ;  /* 0x009896800000895d */ /* 0x010fea0003900000 */
[----:B------:R-:W4:Y:S02]  /*5980*/  @!P0 SYNCS.PHASECHK.TRANS64 P0, [R2+URZ+0x58], R3 ;  /* 0x00005803020085a7 */ /* 0x000f2400080010ff */
[----:B--234-:R-:W-:Y:S05]  /*5990*/  @P0 EXIT ;  /* 0x000000000000094d */ /* 0x01cfea0003800000 */
[----:B------:R-:W-:Y:S05]  /*59a0*/  BRA `(.L_x_95) ;  /* 0xfffffffc00ec7947 */ /* 0x000fea000383ffff */
.L_x_76:
[----:B------:R-:W-:-:S06]  /*59b0*/  UISETP.GE.AND UP0, UPT, UR17, 0x4, UPT ;  /* 0x000000041100788c */ /* 0x000fcc000bf06270 */
[----:B------:R-:W-:-:S13]  /*59c0*/  PLOP3.LUT P0, PT, PT, PT, UP0, 0x80, 0x8 ;  /* 0x000000000008781c */ /* 0x000fda0003f0f008 */
[----:B-1----:R-:W-:Y:S05]  /*59d0*/  @!P0 EXIT ;  /* 0x000000000000894d */ /* 0x002fea0003800000 */
[----:B------:R-:W-:Y:S01]  /*59e0*/  BAR.SYNC.DEFER_BLOCKING 0x6, 0xa0 ;  /* 0x0182800000007b1d */ /* 0x000fe20000010000 */
[C---:B------:R-:W-:Y:S01]  /*59f0*/  IMAD.SHL.U32 R5, R69.reuse, 0x20, RZ ;  /* 0x0000002045057824 */ /* 0x040fe200078e00ff */
[C---:B------:R-:W-:Y:S01]  /*5a00*/  R2P PR, R69.reuse, 0x6 ;  /* 0x0000000645007804 */ /* 0x040fe20000000000 */
[C---:B------:R-:W-:Y:S01]  /*5a10*/  IMAD.SHL.U32 R2, R69.reuse, 0x4, RZ ;  /* 0x0000000445027824 */ /* 0x040fe200078e00ff */
[----:B------:R-:W-:Y:S01]  /*5a20*/  CS2R R64, SRZ ;  /* 0x0000000000407805 */ /* 0x000fe2000001ff00 */
[----:B------:R-:W-:Y:S01]  /*5a30*/  IMAD.U32 R23, R69, 0x10000, RZ ;  /* 0x0001000045177824 */ /* 0x000fe200078e00ff */
[----:B------:R-:W-:Y:S01]  /*5a40*/  UMOV UR43, 0x400 ;  /* 0x00000400002b7882 */ /* 0x000fe20000000000 */
[----:B------:R-:W1:Y:S01]  /*5a50*/  LDCU.64 UR4, c[0x0][0x890] ;  /* 0x00011200ff0477ac */ /* 0x000e620008000a00 */
[----:B------:R-:W2:Y:S01]  /*5a60*/  LDC.64 R54, c[0x0][0x8b0] ;  /* 0x00022c00ff367b82 */ /* 0x000ea20000000a00 */
[----:B------:R-:W-:Y:S01]  /*5a70*/  LOP3.LUT R3, R5, 0xe0, RZ, 0xc0, !PT ;  /* 0x000000e005037812 */ /* 0x000fe200078ec0ff */
[----:B------:R-:W-:Y:S01]  /*5a80*/  IMAD.SHL.U32 R56, R69, 0x10, RZ ;  /* 0x0000001045387824 */ /* 0x000fe200078e00ff */
[----:B------:R-:W-:Y:S01]  /*5a90*/  ULEA UR43, UR52, UR43, 0x18 ;  /* 0x0000002b342b7291 */ /* 0x000fe2000f8ec0ff */
[----:B------:R-:W-:Y:S01]  /*5aa0*/  LOP3.LUT R5, R5, 0x100, RZ, 0xc0, !PT ;  /* 0x0000010005057812 */ /* 0x000fe200078ec0ff */
[----:B------:R-:W-:Y:S01]  /*5ab0*/  IMAD.MOV.U32 R68, RZ, RZ, 0x10 ;  /* 0x00000010ff447424 */ /* 0x000fe200078e00ff */
[----:B------:R-:W-:Y:S01]  /*5ac0*/  LOP3.LUT R2, R3, 0x1c, R2, 0xf8, !PT ;  /* 0x0000001c03027812 */ /* 0x000fe200078ef802 */
[----:B------:R-:W-:Y:S01]  /*5ad0*/  IMAD.MOV.U32 R67, RZ, RZ, 0x20 ;  /* 0x00000020ff437424 */ /* 0x000fe200078e00ff */
[----:B------:R-:W3:Y:S01]  /*5ae0*/  LDC.64 R52, c[0x0][0x8a8] ;  /* 0x00022a00ff347b82 */ /* 0x000ee20000000a00 */
[----:B------:R-:W-:Y:S01]  /*5af0*/  SHF.R.U32.HI R3, RZ, 0x2, R69 ;  /* 0x00000002ff037819 */ /* 0x000fe20000011645 */
[----:B------:R-:W-:Y:S01]  /*5b00*/  IMAD.MOV.U32 R22, RZ, RZ, RZ ;  /* 0x000000ffff167224 */ /* 0x000fe200078e00ff */
[----:B------:R-:W-:Y:S01]  /*5b10*/  LOP3.LUT R23, R23, 0x600000, RZ, 0xc0, !PT ;  /* 0x0060000017177812 */ /* 0x000fe200078ec0ff */
[----:B------:R-:W-:Y:S01]  /*5b20*/  IMAD.MOV.U32 R66, RZ, RZ, RZ ;  /* 0x000000ffff427224 */ /* 0x000fe200078e00ff */
[----:B------:R-:W-:Y:S01]  /*5b30*/  LOP3.LUT R56, R5, 0x600, R56, 0xf8, !PT ;  /* 0x0000060005387812 */ /* 0x000fe200078ef838 */
[----:B------:R-:W4:Y:S01]  /*5b40*/  LDCU UR63, c[0x0][0x370] ;  /* 0x00006e00ff3f77ac */ /* 0x000f220008000800 */
[----:B------:R-:W-:Y:S01]  /*5b50*/  LOP3.LUT R3, R2, 0x4, R3, 0x78, !PT ;  /* 0x0000000402037812 */ /* 0x000fe200078e7803 */
[----:B------:R-:W4:Y:S01]  /*5b60*/  LDS R0, [UR43+0x120] ;  /* 0x0001202bff007984 */ /* 0x000f220008000800 */
[----:B-1----:R-:W-:Y:S01]  /*5b70*/  IMAD.U32 R71, RZ, RZ, UR4 ;  /* 0x00000004ff477e24 */ /* 0x002fe2000f8e00ff */
[----:B------:R-:W-:Y:S01]  /*5b80*/  UIADD3 UR4, UPT, UPT, UR43, 0x400, URZ ;  /* 0x000004002b047890 */ /* 0x000fe2000fffe0ff */
[----:B------:R-:W-:Y:S01]  /*5b90*/  LOP3.LUT R56, R56, R3, RZ, 0xfc, !PT ;  /* 0x0000000338387212 */ /* 0x000fe200078efcff */
[----:B------:R-:W-:Y:S01]  /*5ba0*/  IMAD.U32 R70, RZ, RZ, UR5 ;  /* 0x00000005ff467e24 */ /* 0x000fe2000f8e00ff */
[----:B------:R-:W-:Y:S01]  /*5bb0*/  LOP3.LUT R69, R69, 0x60, RZ, 0xc0, !PT ;  /* 0x0000006045457812 */ /* 0x000fe200078ec0ff */
[----:B------:R-:W1:Y:S01]  /*5bc0*/  LDCU.64 UR54, c[0x0][0x348] ;  /* 0x00006900ff3677ac */ /* 0x000e620008000a00 */
[----:B------:R-:W-:Y:S01]  /*5bd0*/  SEL R68, R68, 0xfffffff0, !P2 ;  /* 0xfffffff044447807 */ /* 0x000fe20005000000 */
[----:B------:R-:W-:Y:S01]  /*5be0*/  IMAD.U32 R62, RZ, RZ, UR4 ;  /* 0x00000004ff3e7e24 */ /* 0x000fe2000f8e00ff */
[----:B------:R-:W-:Y:S01]  /*5bf0*/  SEL R67, R67, 0xffffffe0, !P1 ;  /* 0xffffffe043437807 */ /* 0x000fe20004800000 */
[----:B------:R-:W1:Y:S01]  /*5c00*/  LDCU UR42, c[0x0][0xb0c] ;  /* 0x00016180ff2a77ac */ /* 0x000e620008000800 */
[----:B------:R-:W1:Y:S01]  /*5c10*/  LDCU UR39, c[0x0][0xb30] ;  /* 0x00016600ff2777ac */ /* 0x000e620008000800 */
[----:B------:R-:W1:Y:S01]  /*5c20*/  LDCU.64 UR60, c[0x0][0x888] ;  /* 0x00011100ff3c77ac */ /* 0x000e620008000a00 */
[----:B------:R-:W1:Y:S01]  /*5c30*/  LDCU.64 UR40, c[0x0][0xb28] ;  /* 0x00016500ff2877ac */ /* 0x000e620008000a00 */
[----:B------:R-:W1:Y:S01]  /*5c40*/  LDCU.128 UR56, c[0x0][0xb10] ;  /* 0x00016200ff3877ac */ /* 0x000e620008000c00 */
[----:B------:R-:W1:Y:S01]  /*5c50*/  LDCU UR62, c[0x0][0x374] ;  /* 0x00006e80ff3e77ac */ /* 0x000e620008000800 */
[----:B------:R-:W-:Y:S01]  /*5c60*/  UMOV UR53, URZ ;  /* 0x000000ff00357c82 */ /* 0x000fe20008000000 */
[----:B------:R-:W-:Y:S01]  /*5c70*/  UMOV UR47, URZ ;  /* 0x000000ff002f7c82 */ /* 0x000fe20008000000 */
[----:B-1234-:R-:W-:-:S07]  /*5c80*/  IMAD.IADD R23, R0, 0x1, R23 ;  /* 0x0000000100177824 */ /* 0x01efce00078e0217 */
.L_x_171:
[C---:B------:R-:W-:Y:S02]  /*5c90*/  LEA R0, R64.reuse, UR43, 0x3 ;  /* 0x0000002b40007c11 */ /* 0x040fe4000f8e18ff */
[----:B------:R-:W-:Y:S02]  /*5ca0*/  SHF.L.U32 R3, R65, 0x1f, RZ ;  /* 0x0000001f41037819 */ /* 0x000fe400000006ff */
[----:B-1----:R-:W-:Y:S02]  /*5cb0*/  LEA R5, R64, UR43, 0x4 ;  /* 0x0000002b40057c11 */ /* 0x002fe4000f8e20ff */
[----:B------:R-:W1:Y:S02]  /*5cc0*/  SYNCS.PHASECHK.TRANS64.TRYWAIT P0, [R0+URZ+0x70], R3 ;  /* 0x00007003000075a7 */ /* 0x000e6400080011ff */
[----:B-1----:R-:W-:Y:S05]  /*5cd0*/  @!P0 BRA `(.L_x_96) ;  /* 0x0000006800248947 */ /* 0x002fea0003800000 */
.L_x_223:
[----:B------:R-:W-:Y:S01]  /*5ce0*/  R2UR UR7, R72 ;  /* 0x00000000480772ca */ /* 0x000fe200000e0000 */
[----:B------:R-:W2:Y:S01]  /*5cf0*/  LDS.128 R4, [R5+0x100] ;  /* 0x0001000005047984 */ /* 0x000ea20000000c00 */
[----:B-1----:R-:W-:Y:S01]  /*5d00*/  VIADD R0, R0, 0x80 ;  /* 0x0000008000007836 */ /* 0x002fe20000000000 */
[----:B------:R-:W-:Y:S04]  /*5d10*/  UISETP.GE.AND UP0, UPT, UR45, 0x1, UPT ;  /* 0x000000012d00788c */ /* 0x000fe8000bf06270 */
[----:B------:R-:W-:Y:S01]  /*5d20*/  PRMT R0, RZ, 0x654, R0 ;  /* 0x00000654ff007816 */ /* 0x000fe20000000000 */
[----:B------:R-:W-:Y:S01]  /*5d30*/  @!PT LDS RZ, [RZ] ;  /* 0x00000000fffff984 */ /* 0x000fe20000000800 */
[----:B------:R-:W-:Y:S01]  /*5d40*/  @!PT LDS RZ, [RZ] ;  /* 0x00000000fffff984 */ /* 0x000fe20000000800 */
[----:B------:R-:W-:Y:S01]  /*5d50*/  @!PT LDS RZ, [RZ] ;  /* 0x00000000fffff984 */ /* 0x000fe20000000800 */
[----:B------:R-:W-:Y:S01]  /*5d60*/  @!PT LDS RZ, [RZ] ;  /* 0x00000000fffff984 */ /* 0x000fe20000000800 */
[----:B------:R1:W-:Y:S06]  /*5d70*/  MEMBAR.ALL.CTA ;  /* 0x0000000000007992 */ /* 0x0003ec0000008000 */
[----:B-1----:R-:W1:Y:S02]  /*5d80*/  FENCE.VIEW.ASYNC.S ;  /* 0x00000000000073c6 */ /* 0x002e640000000000 */
[----:B-1----:R1:W-:Y:S01]  /*5d90*/  SYNCS.ARRIVE.TRANS64.RED.A1T0 RZ, [R0+URZ], RZ ;  /* 0x000000ff00ff79a7 */ /* 0x0023e200081004ff */
[----:B--2---:R-:W-:Y:S11]  /*5da0*/  LOP3.LUT P0, RZ, R6, 0x1, RZ, 0xc0, !PT ;  /* 0x0000000106ff7812 */ /* 0x004ff6000780c0ff */
[----:B------:R-:W-:Y:S02]  /*5db0*/  @!UPT UIADD3 URZ, UPT, UPT, URZ, URZ, URZ ;  /* 0x000000fffffff290 */ /* 0x000fe4000fffe0ff */
[----:B------:R-:W-:Y:S01]  /*5dc0*/  VOTEU.ANY UP1, P0 ;  /* 0x0000000000ff7886 */ /* 0x000fe20000020100 */
[----:B------:R-:W-:Y:S01]  /*5dd0*/  PLOP3.LUT P0, PT, PT, PT, UP1, 0x80, 0x8 ;  /* 0x000000000008781c */ /* 0x000fe20003f0f018 */
[----:B------:R-:W-:Y:S06]  /*5de0*/  UP2UR UR4, UPR, URZ, 0x2 ;  /* 0x00000002ff047883 */ /* 0x000fec0008000000 */
[----:B------:R-:W-:Y:S06]  /*5df0*/  IMAD.U32 R73, RZ, RZ, UR4 ;  /* 0x00000004ff497e24 */ /* 0x000fec000f8e00ff */
[----:B------:R-:W-:Y:S02]  /*5e00*/  @P0 SHF.R.U32.HI R2, RZ, 0x10, R5 ;  /* 0x00000010ff020819 */ /* 0x000fe40000011605 */
[----:B------:R-:W-:Y:S02]  /*5e10*/  @P0 MOV R3, R4 ;  /* 0x0000000400030202 */ /* 0x000fe40000000f00 */
[----:B------:R-:W-:Y:S02]  /*5e20*/  @P0 R2UR UR4, R2 ;  /* 0x00000000020402ca */ /* 0x000fe400000e0000 */
[----:B------:R-:W-:Y:S02]  /*5e30*/  @P0 LOP3.LUT R4, R5, 0xffff, RZ, 0xc0, !PT ;  /* 0x0000ffff05040812 */ /* 0x000fe400078ec0ff */
[----:B------:R-:W-:Y:S02]  /*5e40*/  @P0 R2UR UR6, R3 ;  /* 0x00000000030602ca */ /* 0x000fe400000e0000 */
[----:B------:R-:W-:Y:S07]  /*5e50*/  @P0 R2UR UR5, R4 ;  /* 0x00000000040502ca */ /* 0x000fee00000e0000 */
[----:B------:R-:W-:Y:S02]  /*5e60*/  @UP1 UMOV UR7, UR4 ;  /* 0x0000000400071c82 */ /* 0x000fe40008000000 */
[----:B------:R-:W-:Y:S02]  /*5e70*/  IMAD.U32 R72, RZ, RZ, UR7 ;  /* 0x00000007ff487e24 */ /* 0x000fe4000f8e00ff */
[----:B------:R-:W-:Y:S02]  /*5e80*/  @UP1 UMOV UR38, UR6 ;  /* 0x0000000600261c82 */ /* 0x000fe40008000000 */
[----:B------:R-:W-:Y:S01]  /*5e90*/  @UP1 UMOV UR37, UR5 ;  /* 0x0000000500251c82 */ /* 0x000fe20008000000 */
[----:B-1----:R-:W-:Y:S05]  /*5ea0*/  BRA.U !UP0, `(.L_x_97) ;  /* 0x0000000108cc7547 */ /* 0x002fea000b800000 */
[----:B------:R-:W1:Y:S01]  /*5eb0*/  LDCU UR12, c[0x0][0xb20] ;  /* 0x00016400ff0c77ac */ /* 0x000e620008000800 */
[----:B------:R-:W-:Y:S02]  /*5ec0*/  UIMAD.WIDE.U32 UR4, UR62, UR59, URZ ;  /* 0x0000003b3e0472a5 */ /* 0x000fe4000f8e00ff */
[----:B------:R-:W-:Y:S02]  /*5ed0*/  UIMAD.WIDE.U32 UR6, UR63, UR56, URZ ;  /* 0x000000383f0672a5 */ /* 0x000fe4000f8e00ff */
[----:B------:R-:W-:Y:S02]  /*5ee0*/  UISETP.NE.AND UP0, UPT, UR58, 0x1, UPT ;  /* 0x000000013a00788c */ /* 0x000fe4000bf05270 */
[----:B------:R-:W-:Y:S02]  /*5ef0*/  UIMAD.WIDE.U32 UR8, UR37, UR59, URZ ;  /* 0x0000003b250872a5 */ /* 0x000fe4000f8e00ff */
[----:B------:R-:W-:Y:S02]  /*5f00*/  UIMAD.WIDE.U32 UR10, UR38, UR56, URZ ;  /* 0x00000038260a72a5 */ /* 0x000fe4000f8e00ff */
[----:B------:R-:W-:Y:S02]  /*5f10*/  UISETP.NE.AND UP1, UPT, UR42, 0x1, UPT ;  /* 0x000000012a00788c */ /* 0x000fe4000bf25270 */
[----:B------:R-:W-:Y:S01]  /*5f20*/  UISETP.NE.AND UP2, UPT, UR45, 0x1, UPT ;  /* 0x000000012d00788c */ /* 0x000fe2000bf45270 */
[----:B------:R-:W-:Y:S02]  /*5f30*/  UMOV UR4, UR5 ;  /* 0x0000000500047c82 */ /* 0x000fe40008000000 */
[----:B-1----:R-:W-:Y:S03]  /*5f40*/  USHF.R.U32.HI UR5, URZ, UR12, UR4 ;  /* 0x0000000cff057299 */ /* 0x002fe60008011604 */
[----:B------:R-:W-:Y:S02]  /*5f50*/  UMOV UR4, UR7 ;  /* 0x0000000700047c82 */ /* 0x000fe40008000000 */
[----:B------:R-:W-:Y:S02]  /*5f60*/  USHF.R.U32.HI UR7, URZ, UR57, UR4 ;  /* 0x00000039ff077299 */ /* 0x000fe40008011604 */
[----:B------:R-:W-:Y:S02]  /*5f70*/  USEL UR4, UR62, UR5, !UP0 ;  /* 0x000000053e047287 */ /* 0x000fe4000c000000 */
[----:B------:R-:W-:Y:S01]  /*5f80*/  USEL UR7, UR63, UR7, !UP1 ;  /* 0x000000073f077287 */ /* 0x000fe2000c800000 */
[----:B------:R-:W-:Y:S01]  /*5f90*/  UMOV UR5, UR9 ;  /* 0x0000000900057c82 */ /* 0x000fe20008000000 */
[----:B------:R-:W-:Y:S02]  /*5fa0*/  UIMAD.WIDE.U32 UR8, UR4, UR40, URZ ;  /* 0x00000028040872a5 */ /* 0x000fe4000f8e00ff */
[----:B------:R-:W-:Y:S03]  /*5fb0*/  USHF.R.U32.HI UR6, URZ, UR12, UR5 ;  /* 0x0000000cff067299 */ /* 0x000fe60008011605 */
[----:B------:R-:W-:Y:S01]  /*5fc0*/  UMOV UR5, UR11 ;  /* 0x0000000b00057c82 */ /* 0x000fe20008000000 */
[----:B------:R-:W-:Y:S02]  /*5fd0*/  UIMAD.WIDE.U32 UR10, UR7, UR40, URZ ;  /* 0x00000028070a72a5 */ /* 0x000fe4000f8e00ff */
[----:B------:R-:W-:Y:S02]  /*5fe0*/  USHF.R.U32.HI UR12, URZ, UR57, UR5 ;  /* 0x00000039ff0c7299 */ /* 0x000fe40008011605 */
[----:B------:R-:W-:Y:S01]  /*5ff0*/  USEL UR6, UR37, UR6, !UP0 ;  /* 0x0000000625067287 */ /* 0x000fe2000c000000 */
[----:B------:R-:W-:Y:S02]  /*6000*/  UMOV UR5, UR9 ;  /* 0x0000000900057c82 */ /* 0x000fe40008000000 */
[----:B------:R-:W-:Y:S01]  /*6010*/  UMOV UR10, UR11 ;  /* 0x0000000b000a7c82 */ /* 0x000fe20008000000 */
[----:B------:R-:W-:Y:S02]  /*6020*/  @UP2 USHF.R.U32.HI UR4, URZ, UR41, UR5 ;  /* 0x00000029ff042299 */ /* 0x000fe40008011605 */
[----:B------:R-:W-:Y:S02]  /*6030*/  @UP2 USHF.R.U32.HI UR7, URZ, UR41, UR10 ;  /* 0x00000029ff072299 */ /* 0x000fe4000801160a */
[----:B------:R-:W-:Y:S02]  /*6040*/  UIMAD UR4, UR45, UR4, URZ ;  /* 0x000000042d0472a4 */ /* 0x000fe4000f8e02ff */
        /* <DEDUP_REMOVED lines=8> */
[----:B------:R-:W-:Y:S02]  /*60d0*/  USEL UR11, UR6, UR4, !UP2 ;  /* 0x00000004060b7287 */ /* 0x000fe4000d000000 */
[----:B------:R-:W-:Y:S02]  /*60e0*/  UIADD3 UR8, UPT, UPT, -UR5, URZ, URZ ;  /* 0x000000ff05087290 */ /* 0x000fe4000fffe1ff */
[----:B------:R-:W-:Y:S01]  /*60f0*/  UIADD3 UR10, UPT, UPT, -UR11, URZ, URZ ;  /* 0x000000ff0b0a7290 */ /* 0x000fe2000fffe1ff */
[----:B------:R-:W-:Y:S01]  /*6100*/  @!UP0 UMOV UR4, UR9 ;  /* 0x0000000900048c82 */ /* 0x000fe20008000000 */
[----:B------:R-:W-:Y:S02]  /*6110*/  UIADD3 UR9, UPT, UPT, -UR6, URZ, URZ ;  /* 0x000000ff06097290 */ /* 0x000fe4000fffe1ff */
[----:B------:R-:W-:Y:S02]  /*6120*/  @!UP0 USHF.R.U32.HI UR4, URZ, UR41, UR4 ;  /* 0x00000029ff048299 */ /* 0x000fe40008011604 */
[----:B------:R-:W-:Y:S02]  /*6130*/  UIMAD UR10, UR45, UR10, UR6 ;  /* 0x0000000a2d0a72a4 */ /* 0x000fe4000f8e0206 */
[----:B------:R-:W-:Y:S04]  /*6140*/  @!UP0 USEL UR4, UR5, UR4, !UP2 ;  /* 0x0000000405048287 */ /* 0x000fe8000d000000 */
[----:B------:R-:W-:Y:S02]  /*6150*/  @!UP0 UIMAD UR10, UR7, UR10, UR4 ;  /* 0x0000000a070a82a4 */ /* 0x000fe4000f8e0204 */
[----:B------:R-:W-:Y:S02]  /*6160*/  @!UP0 UIADD3 UR11, UPT, UPT, UR11, -UR4, URZ ;  /* 0x800000040b0b8290 */ /* 0x000fe4000fffe0ff */
[----:B------:R-:W-:Y:S02]  /*6170*/  UIMAD UR7, UR42, UR8, UR38 ;  /* 0x000000082a0772a4 */ /* 0x000fe4000f8e0226 */
[----:B------:R-:W-:Y:S02]  /*6180*/  @!UP0 UIMAD UR6, UR11, UR45, UR5 ;  /* 0x0000002d0b0682a4 */ /* 0x000fe4000f8e0205 */
[----:B------:R-:W-:Y:S01]  /*6190*/  UIMAD UR4, UR58, UR9, UR37 ;  /* 0x000000093a0472a4 */ /* 0x000fe2000f8e0225 */
[----:B------:R-:W-:Y:S02]  /*61a0*/  @!UP0 UMOV UR5, UR10 ;  /* 0x0000000a00058c82 */ /* 0x000fe40008000000 */
[----:B------:R-:W-:Y:S02]  /*61b0*/  UIMAD UR38, UR5, UR42, UR7 ;  /* 0x0000002a052672a4 */ /* 0x000fe4000f8e0207 */
[----:B------:R-:W-:Y:S11]  /*61c0*/  UIMAD UR37, UR6, UR58, UR4 ;  /* 0x0000003a062572a4 */ /* 0x000ff6000f8e0204 */
[----:B------:R-:W-:Y:S01]  /*61d0*/  @!UPT UIADD3 URZ, UPT, UPT, URZ, URZ, URZ ;  /* 0x000000fffffff290 */ /* 0x000fe2000fffe0ff */
.L_x_97:
[----:B------:R-:W-:Y:S01]  /*61e0*/  UISETP.NE.AND UP0, UPT, UR39, 0x1, UPT ;  /* 0x000000012700788c */ /* 0x000fe2000bf05270 */
[----:B------:R-:W-:Y:S01]  /*61f0*/  LOP3.LUT P0, RZ, R62, 0x3f0, RZ, 0xc0, !PT ;  /* 0x000003f03eff7812 */ /* 0x000fe2000780c0ff */
[----:B------:R-:W-:Y:S01]  /*6200*/  USHF.L.U32 UR50, UR16, 0x6, URZ ;  /* 0x0000000610327899 */ /* 0x000fe200080006ff */
[----:B------:R-:W-:Y:S01]  /*6210*/  BSSY.RECONVERGENT B6, `(.L_x_98) ;  /* 0x0000034000067945 */ /* 0x000fe20003800200 */
[----:B------:R-:W-:Y:S01]  /*6220*/  USHF.L.U32 UR49, UR20, 0x8, URZ ;  /* 0x0000000814317899 */ /* 0x000fe200080006ff */
[----:B------:R-:W-:Y:S06]  /*6230*/  IADD3 R64, PT, PT, R64, 0x1, RZ ;  /* 0x0000000140407810 */ /* 0x000fec0007ffe0ff */
[----:B------:R-:W1:Y:S01]  /*6240*/  @!UP0 LDCU.128 UR12, c[0x0][0xb10] ;  /* 0x00016200ff0c87ac */ /* 0x000e620008000c00 */
[----:B------:R-:W2:Y:S01]  /*6250*/  @!UP0 LDCU UR5, c[0x0][0xb0c] ;  /* 0x00016180ff0587ac */ /* 0x000ea20008000800 */
[----:B------:R-:W3:Y:S01]  /*6260*/  @!UP0 LDCU UR10, c[0x0][0xb20] ;  /* 0x00016400ff0a87ac */ /* 0x000ee20008000800 */
[----:B-1----:R-:W-:Y:S02]  /*6270*/  UIMAD.WIDE.U32 UR8, UR38, UR12, URZ ;  /* 0x0000000c260872a5 */ /* 0x002fe4000f8e00ff */
[----:B------:R-:W-:Y:S02]  /*6280*/  UIMAD.WIDE.U32 UR6, UR37, UR15, URZ ;  /* 0x0000000f250672a5 */ /* 0x000fe4000f8e00ff */
[----:B------:R-:W-:Y:S03]  /*6290*/  @!UP0 UISETP.NE.AND UP1, UPT, UR14, 0x1, UPT ;  /* 0x000000010e00888c */ /* 0x000fe6000bf25270 */
[----:B------:R-:W-:Y:S01]  /*62a0*/  @!UP0 UMOV UR4, UR9 ;  /* 0x0000000900048c82 */ /* 0x000fe20008000000 */
[----:B--2---:R-:W-:Y:S02]  /*62b0*/  @!UP0 UISETP.NE.AND UP2, UPT, UR5, 0x1, UPT ;  /* 0x000000010500888c */ /* 0x004fe4000bf45270 */
[----:B------:R-:W-:Y:S01]  /*62c0*/  @!UP0 USHF.R.U32.HI UR4, URZ, UR13, UR4 ;  /* 0x0000000dff048299 */ /* 0x000fe20008011604 */
[----:B------:R-:W-:Y:S02]  /*62d0*/  @!UP0 UMOV UR6, UR7 ;  /* 0x0000000700068c82 */ /* 0x000fe40008000000 */
[----:B---3--:R-:W-:Y:S02]  /*62e0*/  @!UP0 USHF.R.U32.HI UR6, URZ, UR10, UR6 ;  /* 0x0000000aff068299 */ /* 0x008fe40008011606 */
[----:B------:R-:W-:Y:S02]  /*62f0*/  @!UP0 USEL UR7, UR38, UR4, !UP2 ;  /* 0x0000000426078287 */ /* 0x000fe4000d000000 */
[----:B------:R-:W-:Y:S04]  /*6300*/  @!UP0 USEL UR6, UR37, UR6, !UP1 ;  /* 0x0000000625068287 */ /* 0x000fe8000c800000 */
[----:B------:R-:W-:Y:S02]  /*6310*/  @!UP0 UIADD3 UR4, UPT, UPT, -UR7, UR6, URZ ;  /* 0x0000000607048290 */ /* 0x000fe4000fffe1ff */
[----:B------:R-:W-:Y:S02]  /*6320*/  @!UP0 UIADD3 UR6, UPT, UPT, UR7, -UR6, URZ ;  /* 0x8000000607068290 */ /* 0x000fe4000fffe0ff */
[----:B------:R-:W-:Y:S02]  /*6330*/  @!UP0 UIMAD UR38, UR4, UR5, UR38 ;  /* 0x00000005042682a4 */ /* 0x000fe4000f8e0226 */
[----:B------:R-:W-:Y:S01]  /*6340*/  @!UP0 UIMAD UR37, UR6, UR14, UR37 ;  /* 0x0000000e062582a4 */ /* 0x000fe2000f8e0225 */
[----:B------:R-:W-:Y:S11]  /*6350*/  @!P0 BRA `(.L_x_99) ;  /* 0x00000000007c8947 */ /* 0x000ff60003800000 */
[----:B------:R-:W1:Y:S01]  /*6360*/  LDCU.64 UR8, c[0x4][0x80] ;  /* 0x01001000ff0877ac */ /* 0x000e620008000a00 */
[----:B------:R-:W-:Y:S01]  /*6370*/  MOV R2, 0x0 ;  /* 0x0000000000027802 */ /* 0x000fe20000000f00 */
[----:B------:R-:W-:Y:S02]  /*6380*/  HFMA2 R12, -RZ, RZ, 0, 5.9604644775390625e-08 ;  /* 0x00000001ff0c7431 */ /* 0x000fe400000001ff */
[----:B------:R-:W-:Y:S01]  /*6390*/  IMAD.MOV.U32 R8, RZ, RZ, 0x70 ;  /* 0x00000070ff087424 */ /* 0x000fe200078e00ff */
[----:B------:R2:W3:Y:S01]  /*63a0*/  LDC.64 R14, c[0x4][R2] ;  /* 0x01000000020e7b82 */ /* 0x0004e20000000a00 */
[----:B------:R-:W4:Y:S01]  /*63b0*/  LDCU.64 UR6, c[0x4][0x88] ;  /* 0x01001100ff0677ac */ /* 0x000f220008000a00 */
[----:B------:R-:W-:Y:S01]  /*63c0*/  IMAD.MOV.U32 R13, RZ, RZ, RZ ;  /* 0x000000ffff0d7224 */ /* 0x000fe200078e00ff */
[----:B------:R-:W2:Y:S01]  /*63d0*/  LDCU.64 UR4, c[0x4][0x8] ;  /* 0x01000100ff0477ac */ /* 0x000ea20008000a00 */
[----:B-1----:R-:W-:Y:S01]  /*63e0*/  MOV R5, UR9 ;  /* 0x0000000900057c02 */ /* 0x002fe20008000f00 */
[----:B------:R-:W-:Y:S01]  /*63f0*/  IMAD.U32 R4, RZ, RZ, UR8 ;  /* 0x00000008ff047e24 */ /* 0x000fe2000f8e00ff */
[----:B----4-:R-:W-:Y:S01]  /*6400*/  MOV R7, UR7 ;  /* 0x0000000700077c02 */ /* 0x010fe20008000f00 */
[----:B------:R-:W-:Y:S01]  /*6410*/  IMAD.U32 R6, RZ, RZ, UR6 ;  /* 0x00000006ff067e24 */ /* 0x000fe2000f8e00ff */
[----:B--2---:R-:W-:Y:S01]  /*6420*/  MOV R11, UR5 ;  /* 0x00000005000b7c02 */ /* 0x004fe20008000f00 */
[----:B------:R-:W-:Y:S02]  /*6430*/  IMAD.U32 R10, RZ, RZ, UR4 ;  /* 0x00000004ff0a7e24 */ /* 0x000fe4000f8e00ff */
[----:B------:R-:W-:Y:S07]  /*6440*/  LEPC R20, `(.L_x_100) ;  /* 0x000000001014794e */ /* 0x000fee0000000000 */
[----:B---3-5:R-:W-:Y:S05]  /*6450*/  CALL.ABS.NOINC R14 ;  /* 0x000000000e007343 */ /* 0x028fea0003c00000 */
.L_x_100:
[----:B------:R-:W1:Y:S01]  /*6460*/  LDCU.64 UR8, c[0x4][0x80] ;  /* 0x01001000ff0877ac */ /* 0x000e620008000a00 */
[----:B------:R-:W2:Y:S01]  /*6470*/  LDC.64 R2, c[0x4][R2] ;  /* 0x0100000002027b82 */ /* 0x000ea20000000a00 */
[----:B------:R-:W-:Y:S02]  /*6480*/  HFMA2 R12, -RZ, RZ, 0, 5.9604644775390625e-08 ;  /* 0x00000001ff0c7431 */ /* 0x000fe400000001ff */
[----:B------:R-:W-:Y:S02]  /*6490*/  IMAD.MOV.U32 R8, RZ, RZ, 0x70 ;  /* 0x00000070ff087424 */ /* 0x000fe400078e00ff */
[----:B------:R-:W-:Y:S01]  /*64a0*/  IMAD.MOV.U32 R13, RZ, RZ, RZ ;  /* 0x000000ffff0d7224 */ /* 0x000fe200078e00ff */
[----:B------:R-:W3:Y:S01]  /*64b0*/  LDCU.64 UR6, c[0x4][0x88] ;  /* 0x01001100ff0677ac */ /* 0x000ee20008000a00 */
[----:B------:R-:W4:Y:S01]  /*64c0*/  LDCU.64 UR4, c[0x4][0x8] ;  /* 0x01000100ff0477ac */ /* 0x000f220008000a00 */
[----:B-1----:R-:W-:Y:S02]  /*64d0*/  MOV R4, UR8 ;  /* 0x0000000800047c02 */ /* 0x002fe40008000f00 */
[----:B------:R-:W-:Y:S02]  /*64e0*/  MOV R5, UR9 ;  /* 0x0000000900057c02 */ /* 0x000fe40008000f00 */
[----:B---3--:R-:W-:Y:S01]  /*64f0*/  MOV R7, UR7 ;  /* 0x0000000700077c02 */ /* 0x008fe20008000f00 */
[----:B------:R-:W-:Y:S01]  /*6500*/  IMAD.U32 R6, RZ, RZ, UR6 ;  /* 0x00000006ff067e24 */ /* 0x000fe2000f8e00ff */
[----:B----4-:R-:W-:Y:S01]  /*6510*/  MOV R11, UR5 ;  /* 0x00000005000b7c02 */ /* 0x010fe20008000f00 */
[----:B------:R-:W-:Y:S02]  /*6520*/  IMAD.U32 R10, RZ, RZ, UR4 ;  /* 0x00000004ff0a7e24 */ /* 0x000fe4000f8e00ff */
[----:B------:R-:W-:Y:S07]  /*6530*/  LEPC R20, `(.L_x_99) ;  /* 0x000000001014794e */ /* 0x000fee0000000000 */
[----:B--2---:R-:W-:Y:S05]  /*6540*/  CALL.ABS.NOINC R2 ;  /* 0x0000000002007343 */ /* 0x004fea0003c00000 */
.L_x_99:
[----:B------:R-:W-:Y:S05]  /*6550*/  BSYNC.RECONVERGENT B6 ;  /* 0x0000000000067941 */ /* 0x000fea0003800200 */
.L_x_98:
[----:B------:R-:W-:Y:S02]  /*6560*/  R2UR UR6, R61 ;  /* 0x000000003d0672ca */ /* 0x000fe400000e0000 */
[----:B------:R-:W-:Y:S02]  /*6570*/  R2UR UR5, R71 ;  /* 0x00000000470572ca */ /* 0x000fe400000e0000 */
[----:B------:R-:W-:Y:S02]  /*6580*/  R2UR UR4, R70 ;  /* 0x00000000460472ca */ /* 0x000fe400000e0000 */
[----:B------:R-:W-:Y:S02]  /*6590*/  ISETP.NE.U32.AND P4, PT, R54, RZ, PT ;  /* 0x000000ff3600720c */ /* 0x000fe40003f85070 */
[----:B------:R-:W-:Y:S02]  /*65a0*/  ISETP.NE.U32.AND P2, PT, RZ, UR60, PT ;  /* 0x0000003cff007c0c */ /* 0x000fe4000bf45070 */
[----:B------:R-:W-:Y:S02]  /*65b0*/  ISETP.NE.AND.EX P4, PT, R55, RZ, PT, P4 ;  /* 0x000000ff3700720c */ /* 0x000fe40003f85340 */
[----:B------:R-:W-:Y:S01]  /*65c0*/  ISETP.NE.AND.EX P2, PT, RZ, UR61, PT, P2 ;  /* 0x0000003dff007c0c */ /* 0x000fe2000bf45320 */
[----:B------:R-:W-:Y:S02]  /*65d0*/  UISETP.NE.AND UP2, UPT, UR6, URZ, UPT ;  /* 0x000000ff0600728c */ /* 0x000fe4000bf45270 */
[----:B------:R-:W-:Y:S04]  /*65e0*/  UISETP.NE.U32.AND UP0, UPT, UR5, URZ, UPT ;  /* 0x000000ff0500728c */ /* 0x000fe8000bf05070 */
[----:B------:R-:W-:Y:S01]  /*65f0*/  UISETP.NE.AND.EX UP1, UPT, UR4, URZ, UPT, UP0 ;  /* 0x000000ff0400728c */ /* 0x000fe2000bf25300 */
[----:B------:R-:W-:Y:S01]  /*6600*/  PLOP3.LUT P1, PT, PT, PT, UP2, 0x80, 0x8 ;  /* 0x000000000008781c */ /* 0x000fe20003f2f028 */
[----:B------:R-:W-:Y:S03]  /*6610*/  UPLOP3.LUT UP0, UPT, UPT, UPT, UPT, 0x40, 0x4 ;  /* 0x000000000004789c */ /* 0x000fe60003f0e870 */
[----:B------:R-:W-:Y:S06]  /*6620*/  @UP2 UPLOP3.LUT UP0, UPT, UPT, UPT, UP1, 0x80, 0x8 ;  /* 0x000000000008289c */ /* 0x000fec0003f0f010 */
[----:B------:R-:W-:Y:S01]  /*6630*/  PLOP3.LUT P0, PT, PT, PT, UP0, 0x80, 0x8 ;  /* 0x000000000008781c */ /* 0x000fe20003f0f008 */
[----:B------:R-:W-:Y:S01]  /*6640*/  @!UPT UIADD3 URZ, UPT, UPT, URZ, URZ, URZ ;  /* 0x000000fffffff290 */ /* 0x000fe2000fffe0ff */
[----:B------:R-:W-:Y:S11]  /*6650*/  BRA.U !UP1, `(.L_x_101) ;  /* 0x0000000109407547 */ /* 0x000ff6000b800000 */
[----:B------:R-:W-:Y:S01]  /*6660*/  UISETP.NE.U32.AND UP0, UPT, UR60, URZ, UPT ;  /* 0x000000ff3c00728c */ /* 0x000fe2000bf05070 */
[----:B------:R-:W-:Y:S01]  /*6670*/  R2UR UR6, R71 ;  /* 0x00000000470672ca */ /* 0x000fe200000e0000 */
[----:B------:R-:W1:Y:S01]  /*6680*/  LDCU.64 UR8, c[0x0][0x358] ;  /* 0x00006b00ff0877ac */ /* 0x000e620008000a00 */
[----:B------:R-:W-:Y:S02]  /*6690*/  HFMA2 R57, -RZ, RZ, 0, 5.9604644775390625e-08 ;  /* 0x00000001ff397431 */ /* 0x000fe400000001ff */
[----:B------:R-:W-:Y:S01]  /*66a0*/  IMAD.MOV.U32 R0, RZ, RZ, 0x1 ;  /* 0x00000001ff007424 */ /* 0x000fe200078e00ff */
[----:B------:R-:W-:Y:S06]  /*66b0*/  UISETP.NE.AND.EX UP0, UPT, UR61, URZ, UPT, UP0 ;  /* 0x000000ff3d00728c */ /* 0x000fec000bf05300 */
[----:B------:R-:W-:Y:S05]  /*66c0*/  PLOP3.LUT P3, PT, PT, PT, UP0, 0x80, 0x8 ;  /* 0x000000000008781c */ /* 0x000fea0003f6f008 */
[----:B------:R-:W2:Y:S01]  /*66d0*/  @UP0 LDCU.64 UR4, c[0x0][0x888] ;  /* 0x00011100ff0407ac */ /* 0x000ea20008000a00 */
[----:B------:R-:W-:Y:S07]  /*66e0*/  @UP0 UIMAD UR6, UR36, UR6, URZ ;  /* 0x00000006240602a4 */ /* 0x000fee000f8e02ff */
[----:B------:R-:W-:Y:S01]  /*66f0*/  @!P3 PRMT R57, R0, 0x7610, R57 ;  /* 0x000076100039b816 */ /* 0x000fe20000000039 */
[----:B--2---:R-:W-:Y:S06]  /*6700*/  @UP0 UIMAD.WIDE UR4, UR6, 0x4, UR4 ;  /* 0x00000004060408a5 */ /* 0x004fec000f8e0204 */
[----:B------:R-:W-:Y:S02]  /*6710*/  IMAD.U32 R2, RZ, RZ, UR4 ;  /* 0x00000004ff027e24 */ /* 0x000fe4000f8e00ff */
[----:B------:R-:W-:Y:S03]  /*6720*/  IMAD.U32 R3, RZ, RZ, UR5 ;  /* 0x00000005ff037e24 */ /* 0x000fe6000f8e00ff */
[----:B------:R-:W2:Y:S02]  /*6730*/  @!UP0 LDCU UR4, c[0x0][0x880] ;  /* 0x00011000ff0487ac */ /* 0x000ea40008000800 */
[----:B-1---5:R1:W5:Y:S02]  /*6740*/  @P3 LDG.E R27, desc[UR8][R2.64] ;  /* 0x00000008021b3981 */ /* 0x022364000c1e1900 */
[----:B-12---:R-:W-:Y:S02]  /*6750*/  @!P3 MOV R27, UR4 ;  /* 0x00000004001bbc02 */ /* 0x006fe40008000f00 */
.L_x_101:
[----:B------:R-:W-:Y:S05]  /*6760*/  @!P4 BRA `(.L_x_102) ;  /* 0x000000000024c947 */ /* 0x000fea0003800000 */
[----:B------:R-:W-:Y:S01]  /*6770*/  ISETP.NE.U32.AND P3, PT, R52, RZ, PT ;  /* 0x000000ff3400720c */ /* 0x000fe20003f65070 */
[----:B------:R-:W1:Y:S03]  /*6780*/  LDCU.64 UR4, c[0x0][0x358] ;  /* 0x00006b00ff0477ac */ /* 0x000e660008000a00 */
[----:B------:R-:W-:Y:S11]  /*6790*/  ISETP.NE.AND.EX P3, PT, R53, RZ, PT, P3 ;  /* 0x000000ff3500720c */ /* 0x000ff60003f65330 */
[----:B------:R-:W-:Y:S02]  /*67a0*/  @!UPT UIADD3 URZ, UPT, UPT, URZ, URZ, URZ ;  /* 0x000000fffffff290 */ /* 0x000fe4000fffe0ff */
[----:B------:R-:W2:Y:S01]  /*67b0*/  @P3 LDC.64 R2, c[0x0][0x8a8] ;  /* 0x00022a00ff023b82 */ /* 0x000ea20000000a00 */
[----:B------:R-:W-:Y:S04]  /*67c0*/  @P3 IMAD R0, R54, UR36, RZ ;  /* 0x0000002436003c24 */ /* 0x000fe8000f8e02ff */
[----:B--2---:R-:W-:Y:S05]  /*67d0*/  @P3 IMAD.WIDE R2, R0, 0x4, R2 ;  /* 0x0000000400023825 */ /* 0x004fea00078e0202 */
[----:B-1---5:R1:W5:Y:S02]  /*67e0*/  @P3 LDG.E R24, desc[UR4][R2.64] ;  /* 0x0000000402183981 */ /* 0x022364000c1e1900 */
[----:B-1----:R-:W2:Y:S02]  /*67f0*/  @!P3 LDC R24, c[0x0][0x8a0] ;  /* 0x00022800ff18bb82 */ /* 0x002ea40000000800 */
.L_x_102:
[----:B-----5:R-:W-:Y:S01]  /*6800*/  FSETP.NEU.AND P3, PT, R27, RZ, PT ;  /* 0x000000ff1b00720b */ /* 0x020fe20003f6d000 */
[----:B------:R-:W-:Y:S01]  /*6810*/  IMAD.SHL.U32 R35, R56, 0x4, RZ ;  /* 0x0000000438237824 */ /* 0x000fe200078e00ff */
[----:B------:R-:W-:Y:S01]  /*6820*/  SEL R4, RZ, 0xffffffff, P2 ;  /* 0xffffffffff047807 */ /* 0x000fe20001000000 */
[----:B------:R-:W-:Y:S01]  /*6830*/  BSSY B1, `(.L_x_103) ;  /* 0x0000043000017945 */ /* 0x000fe20003800000 */
[----:B------:R-:W-:Y:S01]  /*6840*/  @P1 LOP3.LUT P2, RZ, R57, 0xff, RZ, 0xc0, !PT ;  /* 0x000000ff39ff1812 */ /* 0x000fe2000784c0ff */
[----:B------:R-:W-:Y:S01]  /*6850*/  VIADD R76, R35, UR43 ;  /* 0x0000002b234c7c36 */ /* 0x000fe20008000000 */
[----:B------:R-:W-:Y:S01]  /*6860*/  @P1 SEL R3, RZ, 0xffffffff, P3 ;  /* 0xffffffffff031807 */ /* 0x000fe20001800000 */
[----:B------:R-:W-:Y:S01]  /*6870*/  IMAD.MOV.U32 R80, RZ, RZ, 0x1 ;  /* 0x00000001ff507424 */ /* 0x000fe200078e00ff */
[----:B------:R-:W-:Y:S01]  /*6880*/  LEA R77, R22, UR43, 0x3 ;  /* 0x0000002b164d7c11 */ /* 0x000fe2000f8e18ff */
[----:B------:R-:W-:Y:S01]  /*6890*/  IMAD.MOV.U32 R34, RZ, RZ, RZ ;  /* 0x000000ffff227224 */ /* 0x000fe200078e00ff */
[----:B------:R-:W-:Y:S02]  /*68a0*/  @P0 SEL R3, R4, R3, !P2 ;  /* 0x0000000304030207 */ /* 0x000fe40005000000 */
[----:B------:R-:W-:Y:S02]  /*68b0*/  CS2R R38, SRZ ;  /* 0x0000000000267805 */ /* 0x000fe4000001ff00 */
[----:B------:R-:W-:Y:S02]  /*68c0*/  SHF.L.U32 R2, R66, 0x1f, RZ ;  /* 0x0000001f42027819 */ /* 0x000fe400000006ff */
[----:B------:R-:W-:Y:S02]  /*68d0*/  CS2R R36, SRZ ;  /* 0x0000000000247805 */ /* 0x000fe4000001ff00 */
[----:B------:R-:W-:Y:S02]  /*68e0*/  @P1 LOP3.LUT R3, R3, 0x1, RZ, 0xc0, !PT ;  /* 0x0000000103031812 */ /* 0x000fe400078ec0ff */
[----:B------:R-:W-:Y:S02]  /*68f0*/  CS2R R42, SRZ ;  /* 0x00000000002a7805 */ /* 0x000fe4000001ff00 */
[----:B------:R-:W-:Y:S02]  /*6900*/  PLOP3.LUT P2, PT, PT, PT, UP1, 0x80, 0x8 ;  /* 0x000000000008781c */ /* 0x000fe40003f4f018 */
[----:B------:R-:W-:Y:S02]  /*6910*/  CS2R R40, SRZ ;  /* 0x0000000000287805 */ /* 0x000fe4000001ff00 */
[----:B------:R-:W-:Y:S02]  /*6920*/  ISETP.NE.U32.OR P6, PT, R3, 0x1, !P1 ;  /* 0x000000010300780c */ /* 0x000fe40004fc5470 */
[----:B------:R-:W-:Y:S02]  /*6930*/  CS2R R46, SRZ ;  /* 0x00000000002e7805 */ /* 0x000fe4000001ff00 */
[----:B------:R-:W-:Y:S02]  /*6940*/  LEA.HI R25, R22, R22, RZ, 0x1 ;  /* 0x0000001616197211 */ /* 0x000fe400078f08ff */
[----:B------:R-:W-:Y:S02]  /*6950*/  CS2R R44, SRZ ;  /* 0x00000000002c7805 */ /* 0x000fe4000001ff00 */
[----:B------:R-:W-:Y:S02]  /*6960*/  LOP3.LUT P4, R63, R57, 0xff, RZ, 0xc0, !PT ;  /* 0x000000ff393f7812 */ /* 0x000fe4000788c0ff */
[----:B------:R-:W-:Y:S02]  /*6970*/  CS2R R50, SRZ ;  /* 0x0000000000327805 */ /* 0x000fe4000001ff00 */
[----:B------:R-:W-:Y:S01]  /*6980*/  SEL R3, RZ, 0xffffffff, P3 ;  /* 0xffffffffff037807 */ /* 0x000fe20001800000 */
[C---:B------:R-:W-:Y:S01]  /*6990*/  IMAD.SHL.U32 R0, R25.reuse, 0x80, RZ ;  /* 0x0000008019007824 */ /* 0x040fe200078e00ff */
[----:B------:R-:W-:Y:S02]  /*69a0*/  LOP3.LUT R25, R25, 0xffe, RZ, 0xc0, !PT ;  /* 0x00000ffe19197812 */ /* 0x000fe400078ec0ff */
[----:B------:R-:W-:Y:S02]  /*69b0*/  CS2R R48, SRZ ;  /* 0x0000000000307805 */ /* 0x000fe4000001ff00 */
[----:B------:R-:W-:Y:S01]  /*69c0*/  P2R R74, PR, RZ, 0x40 ;  /* 0x00000040ff4a7803 */ /* 0x000fe20000000000 */
[----:B------:R-:W-:Y:S01]  /*69d0*/  VIADD R79, R76, 0x400 ;  /* 0x000004004c4f7836 */ /* 0x000fe20000000000 */
[----:B------:R-:W-:Y:S01]  /*69e0*/  @P2 SEL R3, R4, R3, !P4 ;  /* 0x0000000304032207 */ /* 0x000fe20006000000 */
[----:B------:R-:W-:Y:S01]  /*69f0*/  IMAD.IADD R25, R22, 0x1, -R25 ;  /* 0x0000000116197824 */ /* 0x000fe200078e0a19 */
[----:B------:R-:W-:Y:S01]  /*6a00*/  @P6 SHF.L.U32 R5, RZ, 0x1f, RZ ;  /* 0x0000001fff056819 */ /* 0x000fe200000006ff */
[----:B------:R-:W-:Y:S01]  /*6a10*/  IMAD.IADD R75, R67, 0x1, R76 ;  /* 0x00000001434b7824 */ /* 0x000fe200078e024c */
[----:B------:R-:W-:Y:S02]  /*6a20*/  LOP3.LUT R0, R0, 0xffffff00, RZ, 0xc0, !PT ;  /* 0xffffff0000007812 */ /* 0x000fe400078ec0ff */
[----:B------:R-:W1:Y:S01]  /*6a30*/  @P6 SYNCS.PHASECHK.TRANS64.TRYWAIT P1, [UR43+0x20], R5 ;  /* 0x00002005ff0065a7 */ /* 0x000e62000802112b */
[----:B------:R-:W-:Y:S02]  /*6a40*/  LOP3.LUT R3, R3, 0x1, RZ, 0xc0, !PT ;  /* 0x0000000103037812 */ /* 0x000fe400078ec0ff */
[----:B------:R-:W-:Y:S02]  /*6a50*/  IMAD.IADD R0, R23, 0x1, R0 ;  /* 0x0000000117007824 */ /* 0x000fe400078e0200 */
[----:B------:R-:W-:Y:S02]  /*6a60*/  ISETP.NE.U32.AND P5, PT, R3, 0x1, PT ;  /* 0x000000010300780c */ /* 0x000fe40003fa5070 */
[----:B------:R-:W-:Y:S02]  /*6a70*/  IMAD R25, R25, 0x100000, R0 ;  /* 0x0010000019197824 */ /* 0x000fe400078e0200 */
[----:B------:R-:W-:Y:S01]  /*6a80*/  P2R R81, PR, RZ, 0x20 ;  /* 0x00000020ff517803 */ /* 0x000fe20000000000 */
[----:B------:R3:W4:Y:S01]  /*6a90*/  SYNCS.PHASECHK.TRANS64.TRYWAIT P0, [R77+URZ+0x90], R2 ;  /* 0x000090024d0075a7 */ /* 0x00072200080011ff */
[----:B-1----:R-:W-:Y:S01]  /*6aa0*/  @P6 SEL R80, RZ, 0x1, !P1 ;  /* 0x00000001ff506807 */ /* 0x002fe20004800000 */
[----:B---3--:R-:W-:Y:S06]  /*6ab0*/  @!P6 BRA `(.L_x_104) ;  /* 0x000000000068e947 */ /* 0x008fec0003800000 */
[----:B------:R-:W-:Y:S01]  /*6ac0*/  @P5 IMAD R0, R68, 0x4, R79 ;  /* 0x0000000444005824 */ /* 0x000fe200078e024f */
[----:B------:R-:W-:Y:S01]  /*6ad0*/  ISETP.NE.AND P1, PT, R80, RZ, PT ;  /* 0x000000ff5000720c */ /* 0x000fe20003f25270 */
[----:B------:R-:W-:Y:S01]  /*6ae0*/  @P5 IMAD R4, R68, 0x4, R76 ;  /* 0x0000000444045824 */ /* 0x000fe200078e024c */
[----:B------:R-:W-:Y:S01]  /*6af0*/  BSSY B0, `(.L_x_105) ;  /* 0x000000e000007945 */ /* 0x000fe20003800000 */
[----:B------:R-:W-:Y:S01]  /*6b00*/  IMAD.MOV.U32 R38, RZ, RZ, RZ ;  /* 0x000000ffff267224 */ /* 0x000fe200078e00ff */
[----:B------:R-:W-:Y:S01]  /*6b10*/  CS2R R42, SRZ ;  /* 0x00000000002a7805 */ /* 0x000fe2000001ff00 */
[----:B------:R-:W-:Y:S01]  /*6b20*/  @P5 IMAD.IADD R5, R67, 0x1, R0 ;  /* 0x0000000143055824 */ /* 0x000fe200078e0200 */
[----:B------:R-:W-:Y:S02]  /*6b30*/  CS2R R40, SRZ ;  /* 0x0000000000287805 */ /* 0x000fe4000001ff00 */
[----:B------:R-:W-:Y:S02]  /*6b40*/  CS2R R36, SRZ ;  /* 0x0000000000247805 */ /* 0x000fe4000001ff00 */
[----:B------:R-:W-:Y:S02]  /*6b50*/  CS2R R50, SRZ ;  /* 0x0000000000327805 */ /* 0x000fe4000001ff00 */
[----:B------:R-:W-:Y:S02]  /*6b60*/  CS2R R48, SRZ ;  /* 0x0000000000307805 */ /* 0x000fe4000001ff00 */
[----:B------:R-:W-:Y:S02]  /*6b70*/  CS2R R46, SRZ ;  /* 0x00000000002e7805 */ /* 0x000fe4000001ff00 */
[----:B------:R-:W-:Y:S01]  /*6b80*/  CS2R R44, SRZ ;  /* 0x00000000002c7805 */ /* 0x000fe2000001ff00 */
[----:B------:R-:W-:Y:S06]  /*6b90*/  @P1 BRA `(.L_x_106) ;  /* 0x00000000000c1947 */ /* 0x000fec0003800000 */
[----:B------:R-:W-:Y:S04]  /*6ba0*/  SHF.L.U32 R3, RZ, 0x1f, RZ ;  /* 0x0000001fff037819 */ /* 0x000fe800000006ff */
[----:B------:R-:W1:Y:S02]  /*6bb0*/  SYNCS.PHASECHK.TRANS64.TRYWAIT P1, [UR43+0x20], R3 ;  /* 0x00002003ff0075a7 */ /* 0x000e64000802112b */
[----:B-1----:R-:W-:Y:S05]  /*6bc0*/  @!P1 BRA `(.L_x_107) ;  /* 0x00000058007c9947 */ /* 0x002fea0003800000 */
.L_x_106:
[----:B------:R-:W-:Y:S05]  /*6bd0*/  BSYNC B0 ;  /* 0x0000000000007941 */ /* 0x000fea0003800000 */
.L_x_105:
[----:B------:R-:W-:Y:S01]  /*6be0*/  ISETP.NE.AND P1, PT, R81, RZ, PT ;  /* 0x000000ff5100720c */ /* 0x000fe20003f25270 */
[----:B------:R-:W-:Y:S11]  /*6bf0*/  HFMA2 R34, -RZ, RZ, 0, 5.9604644775390625e-08 ;  /* 0x00000001ff227431 */ /* 0x000ff600000001ff */
[----:B------:R-:W-:Y:S01]  /*6c00*/  @!UPT UIADD3 URZ, UPT, UPT, URZ, URZ, URZ ;  /* 0x000000fffffff290 */ /* 0x000fe2000fffe0ff */
[----:B------:R-:W-:Y:S05]  /*6c10*/  @P1 WARPSYNC.ALL ;  /* 0x0000000000001948 */ /* 0x000fea0003800000 */
[----:B------:R3:W1:Y:S04]  /*6c20*/  @P1 LDSM.16.M88.4 R40, [R4+0x400] ;  /* 0x000400000428183b */ /* 0x0006680000000200 */
[----:B------:R3:W1:Y:S04]  /*6c30*/  @P1 LDSM.16.M88.4 R36, [R5] ;  /* 0x000000000524183b */ /* 0x0006680000000200 */
[----:B------:R3:W1:Y:S04]  /*6c40*/  @P1 LDSM.16.M88.4 R48, [R35+UR43+0x400] ;  /* 0x0004002b2330183b */ /* 0x0006680008000200 */
[----:B------:R3:W1:Y:S02]  /*6c50*/  @P1 LDSM.16.M88.4 R44, [R75+0x400] ;  /* 0x000400004b2c183b */ /* 0x0006640000000200 */
.L_x_104:
[----:B------:R-:W-:Y:S05]  /*6c60*/  BSYNC B1 ;  /* 0x0000000000017941 */ /* 0x000fea0003800000 */
.L_x_103:
[----:B-1----:R-:W-:Y:S04]  /*6c70*/  SHF.R.U32.HI R3, RZ, 0x15, R25 ;  /* 0x00000015ff037819 */ /* 0x002fe80000011619 */
[----:B------:R-:W-:Y:S01]  /*6c80*/  LOP3.LUT P1, RZ, R3, 0x3, R58, 0x48, !PT ;  /* 0x0000000303ff7812 */ /* 0x000fe2000782483a */
[----:B------:R-:W-:Y:S01]  /*6c90*/  @!UPT UIADD3 URZ, UPT, UPT, URZ, URZ, URZ ;  /* 0x000000fffffff290 */ /* 0x000fe2000fffe0ff */
[----:B----4-:R-:W-:Y:S11]  /*6ca0*/  @P0 BRA `(.L_x_108) ;  /* 0x0000000000080947 */ /* 0x010ff60003800000 */
[----:B------:R-:W1:Y:S02]  /*6cb0*/  SYNCS.PHASECHK.TRANS64.TRYWAIT P0, [R77+URZ+0x90], R2 ;  /* 0x000090024d0075a7 */ /* 0x000e6400080011ff */
[----:B-1----:R-:W-:Y:S05]  /*6cc0*/  @!P0 BRA `(.L_x_109) ;  /* 0x0000005800548947 */ /* 0x002fea0003800000 */
.L_x_108:
[----:B------:R-:W-:Y:S05]  /*6cd0*/  @!P1 BRA `(.L_x_110) ;  /* 0x0000000000409947 */ /* 0x000fea0003800000 */
[----:B------:R-:W3:Y:S01]  /*6ce0*/  LDCU.64 UR8, c[0x4][0x70] ;  /* 0x01000e00ff0877ac */ /* 0x000ee20008000a00 */
[----:B------:R-:W-:Y:S01]  /*6cf0*/  MOV R3, 0x0 ;  /* 0x0000000000037802 */ /* 0x000fe20000000f00 */
[----:B------:R-:W-:Y:S02]  /*6d00*/  HFMA2 R12, -RZ, RZ, 0, 5.9604644775390625e-08 ;  /* 0x00000001ff0c7431 */ /* 0x000fe400000001ff */
[----:B------:R-:W-:Y:S02]  /*6d10*/  IMAD.MOV.U32 R8, RZ, RZ, 0x192 ;  /* 0x00000192ff087424 */ /* 0x000fe400078e00ff */
[----:B------:R-:W-:Y:S01]  /*6d20*/  IMAD.MOV.U32 R13, RZ, RZ, RZ ;  /* 0x000000ffff0d7224 */ /* 0x000fe200078e00ff */
[----:B------:R-:W4:Y:S01]  /*6d30*/  LDCU.64 UR6, c[0x4][0x78] ;  /* 0x01000f00ff0677ac */ /* 0x000f220008000a00 */
[----:B-1----:R-:W1:Y:S01]  /*6d40*/  LDC.64 R2, c[0x4][R3] ;  /* 0x0100000003027b82 */ /* 0x002e620000000a00 */
[----:B------:R-:W5:Y:S01]  /*6d50*/  LDCU.64 UR4, c[0x4][0x10] ;  /* 0x01000200ff0477ac */ /* 0x000f620008000a00 */
[----:B---3--:R-:W-:Y:S01]  /*6d60*/  MOV R5, UR9 ;  /* 0x0000000900057c02 */ /* 0x008fe20008000f00 */
[----:B------:R-:W-:Y:S01]  /*6d70*/  IMAD.U32 R4, RZ, RZ, UR8 ;  /* 0x00000008ff047e24 */ /* 0x000fe2000f8e00ff */
[----:B----4-:R-:W-:Y:S01]  /*6d80*/  MOV R7, UR7 ;  /* 0x0000000700077c02 */ /* 0x010fe20008000f00 */
[----:B------:R-:W-:Y:S01]  /*6d90*/  IMAD.U32 R6, RZ, RZ, UR6 ;  /* 0x00000006ff067e24 */ /* 0x000fe2000f8e00ff */
[----:B-----5:R-:W-:Y:S01]  /*6da0*/  MOV R11, UR5 ;  /* 0x00000005000b7c02 */ /* 0x020fe20008000f00 */
[----:B------:R-:W-:Y:S02]  /*6db0*/  IMAD.U32 R10, RZ, RZ, UR4 ;  /* 0x00000004ff0a7e24 */ /* 0x000fe4000f8e00ff */
[----:B------:R-:W-:Y:S07]  /*6dc0*/  LEPC R20, `(.L_x_110) ;  /* 0x000000001014794e */ /* 0x000fee0000000000 */
[----:B-12---:R-:W-:Y:S05]  /*6dd0*/  CALL.ABS.NOINC R2 ;  /* 0x0000000002007343 */ /* 0x006fea0003c00000 */
.L_x_110:
[----:B------:R-:W-:Y:S01]  /*6de0*/  LOP3.LUT R20, R48, 0xffffe000, RZ, 0xc0, !PT ;  /* 0xffffe00030147812 */ /* 0x000fe200078ec0ff */
[----:B------:R-:W-:Y:S05]  /*6df0*/  WARPSYNC.ALL ;  /* 0x0000000000007948 */ /* 0x000fea0003800000 */
[----:B------:R-:W-:Y:S01]  /*6e00*/  R2UR UR4, R25 ;  /* 0x00000000190472ca */ /* 0x000fe200000e0000 */
[----:B------:R-:W-:Y:S01]  /*6e10*/  IMAD.SHL.U32 R82, R68, 0x4, RZ ;  /* 0x0000000444527824 */ /* 0x000fe200078e00ff */
[----:B------:R-:W-:Y:S01]  /*6e20*/  LOP3.LUT R21, R49, 0xffffe000, RZ, 0xc0, !PT ;  /* 0xffffe00031157812 */ /* 0x000fe200078ec0ff */
[----:B------:R-:W-:Y:S01]  /*6e30*/  BSSY.RECONVERGENT B0, `(.L_x_111) ;  /* 0x0000059000007945 */ /* 0x000fe20003800200 */
[----:B------:R-:W-:Y:S02]  /*6e40*/  LOP3.LUT R26, R51, 0xffffe000, RZ, 0xc0, !PT ;  /* 0xffffe000331a7812 */ /* 0x000fe400078ec0ff */
[----:B------:R-:W-:Y:S02]  /*6e50*/  LOP3.LUT R32, R45, 0xffffe000, RZ, 0xc0, !PT ;  /* 0xffffe0002d207812 */ /* 0x000fe400078ec0ff */
[----:B------:R-:W-:Y:S02]  /*6e60*/  LOP3.LUT R33, R46, 0xffffe000, RZ, 0xc0, !PT ;  /* 0xffffe0002e217812 */ /* 0x000fe400078ec0ff */
[----:B------:R-:W-:Y:S02]  /*6e70*/  IADD3 R78, PT, PT, R79, R82, RZ ;  /* 0x000000524f4e7210 */ /* 0x000fe40007ffe0ff */
[----:B------:R-:W-:Y:S01]  /*6e80*/  ISETP.NE.AND P0, PT, R69, RZ, PT ;  /* 0x000000ff4500720c */ /* 0x000fe20003f05270 */
[----:B---3--:R-:W2:Y:S02]  /*6e90*/  LDTM.16dp128bit.x8 R4, tmem[UR4] ;  /* 0x00000004000479ee */ /* 0x008ea40008180000 */
[----:B------:R-:W-:Y:S02]  /*6ea0*/  IMAD.IADD R79, R67, 0x1, R78 ;  /* 0x00000001434f7824 */ /* 0x000fe400078e024e */
[C---:B--2---:R-:W-:Y:S01]  /*6eb0*/  FMUL R0, R24.reuse, R4 ;  /* 0x0000000418007220 */ /* 0x044fe20000400000 */
[C---:B-1----:R-:W-:Y:S01]  /*6ec0*/  FMUL R2, R24.reuse, R5 ;  /* 0x0000000518027220 */ /* 0x042fe20000400000 */
[C---:B------:R-:W-:Y:S01]  /*6ed0*/  FMUL R3, R24.reuse, R6 ;  /* 0x0000000618037220 */ /* 0x040fe20000400000 */
[----:B------:R-:W-:Y:S01]  /*6ee0*/  FMUL R7, R24, R7 ;  /* 0x0000000718077220 */ /* 0x000fe20000400000 */
[C---:B------:R-:W-:Y:S01]  /*6ef0*/  FFMA R28, R27.reuse, R20, R0 ;  /* 0x000000141b1c7223 */ /* 0x040fe20000000000 */
[----:B------:R-:W-:Y:S01]  /*6f00*/  LOP3.LUT R20, R50, 0xffffe000, RZ, 0xc0, !PT ;  /* 0xffffe00032147812 */ /* 0x000fe200078ec0ff */
[C---:B------:R-:W-:Y:S01]  /*6f10*/  FFMA R29, R27.reuse, R21, R2 ;  /* 0x000000151b1d7223 */ /* 0x040fe20000000002 */
[----:B------:R-:W-:Y:S01]  /*6f20*/  LOP3.LUT R21, R44, 0xffffe000, RZ, 0xc0, !PT ;  /* 0xffffe0002c157812 */ /* 0x000fe200078ec0ff */
[C---:B------:R-:W-:Y:S01]  /*6f30*/  FMUL R4, R24.reuse, R8 ;  /* 0x0000000818047220 */ /* 0x040fe20000400000 */
[----:B------:R-:W-:Y:S01]  /*6f40*/  F2FP.TF32.F32.PACK_B R28, R28 ;  /* 0x0000001cff1c723e */ /* 0x000fe200024050ff */
[----:B------:R-:W-:Y:S01]  /*6f50*/  FFMA R30, R27, R20, R3 ;  /* 0x000000141b1e7223 */ /* 0x000fe20000000003 */
[----:B------:R-:W-:Y:S01]  /*6f60*/  LOP3.LUT R20, R47, 0xffffe000, RZ, 0xc0, !PT ;  /* 0xffffe0002f147812 */ /* 0x000fe200078ec0ff */
[C---:B------:R-:W-:Y:S01]  /*6f70*/  FMUL R5, R24.reuse, R9 ;  /* 0x0000000918057220 */ /* 0x040fe20000400000 */
[----:B------:R-:W-:Y:S01]  /*6f80*/  F2FP.TF32.F32.PACK_B R29, R29 ;  /* 0x0000001dff1d723e */ /* 0x000fe200024050ff */
[C---:B------:R-:W-:Y:S01]  /*6f90*/  FMUL R6, R24.reuse, R10 ;  /* 0x0000000a18067220 */ /* 0x040fe20000400000 */
[----:B------:R-:W-:Y:S01]  /*6fa0*/  F2FP.TF32.F32.PACK_B R30, R30 ;  /* 0x0000001eff1e723e */ /* 0x000fe200024050ff */
[----:B------:R-:W-:Y:S01]  /*6fb0*/  FFMA R31, R27, R26, R7 ;  /* 0x0000001a1b1f7223 */ /* 0x000fe20000000007 */
[----:B------:R-:W-:Y:S01]  /*6fc0*/  LOP3.LUT R26, R41, 0xffffe000, RZ, 0xc0, !PT ;  /* 0xffffe000291a7812 */ /* 0x000fe200078ec0ff */
[----:B------:R-:W-:Y:S01]  /*6fd0*/  FMUL R11, R24, R11 ;  /* 0x0000000b180b7220 */ /* 0x000fe20000400000 */
[C---:B------:R-:W-:Y:S01]  /*6fe0*/  FFMA R4, R27.reuse, R21, R4 ;  /* 0x000000151b047223 */ /* 0x040fe20000000004 */
[----:B------:R-:W-:Y:S01]  /*6ff0*/  LOP3.LUT R21, R40, 0xffffe000, RZ, 0xc0, !PT ;  /* 0xffffe00028157812 */ /* 0x000fe200078ec0ff */
[C---:B------:R-:W-:Y:S01]  /*7000*/  FFMA R5, R27.reuse, R32, R5 ;  /* 0x000000201b057223 */ /* 0x040fe20000000005 */
[----:B------:R-:W-:Y:S01]  /*7010*/  F2FP.TF32.F32.PACK_B R31, R31 ;  /* 0x0000001fff1f723e */ /* 0x000fe200024050ff */
        /* <DEDUP_REMOVED lines=8> */
[----:B------:R1:W-:Y:S01]  /*70a0*/  STSM.16.M88.4 [R76+0x400], R28 ;  /* 0x0004001c4c007844 */ /* 0x0003e20000000200 */
[----:B------:R-:W-:Y:S01]  /*70b0*/  F2FP.TF32.F32.PACK_B R6, R6 ;  /* 0x00000006ff06723e */ /* 0x000fe200024050ff */
[C---:B------:R-:W-:Y:S01]  /*70c0*/  FMUL R10, R24.reuse, R14 ;  /* 0x0000000e180a7220 */ /* 0x040fe20000400000 */
[----:B------:R-:W-:Y:S01]  /*70d0*/  F2FP.TF32.F32.PACK_B R7, R7 ;  /* 0x00000007ff07723e */ /* 0x000fe200024050ff */
[----:B------:R-:W-:Y:S01]  /*70e0*/  FMUL R15, R24, R15 ;  /* 0x0000000f180f7220 */ /* 0x000fe20000400000 */
[C---:B------:R-:W-:Y:S01]  /*70f0*/  FFMA R8, R27.reuse, R21, R8 ;  /* 0x000000151b087223 */ /* 0x040fe20000000008 */
[C---:B------:R-:W-:Y:S01]  /*7100*/  FFMA R9, R27.reuse, R26, R9 ;  /* 0x0000001a1b097223 */ /* 0x040fe20000000009 */
[C---:B------:R-:W-:Y:S01]  /*7110*/  FFMA R10, R27.reuse, R33, R10 ;  /* 0x000000211b0a7223 */ /* 0x040fe2000000000a */
[----:B------:R1:W-:Y:S01]  /*7120*/  STSM.16.M88.4 [R75+0x400], R4 ;  /* 0x000400044b007844 */ /* 0x0003e20000000200 */
[----:B------:R-:W-:Y:S01]  /*7130*/  LOP3.LUT R21, R36, 0xffffe000, RZ, 0xc0, !PT ;  /* 0xffffe00024157812 */ /* 0x000fe200078ec0ff */
[----:B------:R-:W-:Y:S01]  /*7140*/  FFMA R11, R27, R20, R15 ;  /* 0x000000141b0b7223 */ /* 0x000fe2000000000f */
[----:B------:R-:W-:Y:S01]  /*7150*/  LOP3.LUT R20, R37, 0xffffe000, RZ, 0xc0, !PT ;  /* 0xffffe00025147812 */ /* 0x000fe200078ec0ff */
[C---:B------:R-:W-:Y:S01]  /*7160*/  FMUL R12, R24.reuse, R16 ;  /* 0x00000010180c7220 */ /* 0x040fe20000400000 */
[----:B------:R-:W-:Y:S01]  /*7170*/  FMUL R13, R24, R17 ;  /* 0x00000011180d7220 */ /* 0x000fe20000400000 */
[----:B------:R-:W-:Y:S01]  /*7180*/  LOP3.LUT R33, R38, 0xffffe000, RZ, 0xc0, !PT ;  /* 0xffffe00026217812 */ /* 0x000fe200078ec0ff */
[C---:B------:R-:W-:Y:S01]  /*7190*/  FMUL R14, R24.reuse, R18 ;  /* 0x00000012180e7220 */ /* 0x040fe20000400000 */
[----:B------:R-:W-:Y:S01]  /*71a0*/  LOP3.LUT R26, R39, 0xffffe000, RZ, 0xc0, !PT ;  /* 0xffffe000271a7812 */ /* 0x000fe200078ec0ff */
[----:B------:R-:W-:Y:S01]  /*71b0*/  FMUL R19, R24, R19 ;  /* 0x0000001318137220 */ /* 0x000fe20000400000 */
[C---:B------:R-:W-:Y:S01]  /*71c0*/  FFMA R12, R27.reuse, R21, R12 ;  /* 0x000000151b0c7223 */ /* 0x040fe2000000000c */
[C---:B------:R-:W-:Y:S01]  /*71d0*/  FFMA R13, R27.reuse, R20, R13 ;  /* 0x000000141b0d7223 */ /* 0x040fe2000000000d */
[C---:B------:R-:W-:Y:S01]  /*71e0*/  FFMA R14, R27.reuse, R33, R14 ;  /* 0x000000211b0e7223 */ /* 0x040fe2000000000e */
[----:B------:R-:W-:Y:S01]  /*71f0*/  FFMA R15, R27, R26, R19 ;  /* 0x0000001a1b0f7223 */ /* 0x000fe20000000013 */
[----:B------:R-:W-:Y:S02]  /*7200*/  F2FP.TF32.F32.PACK_B R8, R8 ;  /* 0x00000008ff08723e */ /* 0x000fe400024050ff */
[----:B------:R-:W-:Y:S02]  /*7210*/  F2FP.TF32.F32.PACK_B R9, R9 ;  /* 0x00000009ff09723e */ /* 0x000fe400024050ff */
[----:B------:R-:W-:Y:S02]  /*7220*/  F2FP.TF32.F32.PACK_B R10, R10 ;  /* 0x0000000aff0a723e */ /* 0x000fe400024050ff */
[----:B------:R-:W-:Y:S02]  /*7230*/  F2FP.TF32.F32.PACK_B R11, R11 ;  /* 0x0000000bff0b723e */ /* 0x000fe400024050ff */
[----:B------:R-:W-:Y:S02]  /*7240*/  F2FP.TF32.F32.PACK_B R12, R12 ;  /* 0x0000000cff0c723e */ /* 0x000fe400024050ff */
[----:B------:R-:W-:Y:S01]  /*7250*/  F2FP.TF32.F32.PACK_B R13, R13 ;  /* 0x0000000dff0d723e */ /* 0x000fe200024050ff */
[----:B------:R1:W-:Y:S01]  /*7260*/  STSM.16.M88.4 [R78], R8 ;  /* 0x000000084e007844 */ /* 0x0003e20000000200 */
[----:B------:R-:W-:Y:S02]  /*7270*/  F2FP.TF32.F32.PACK_B R14, R14 ;  /* 0x0000000eff0e723e */ /* 0x000fe400024050ff */
[----:B------:R-:W-:Y:S05]  /*7280*/  F2FP.TF32.F32.PACK_B R15, R15 ;  /* 0x0000000fff0f723e */ /* 0x000fea00024050ff */
[----:B------:R1:W-:Y:S01]  /*7290*/  STSM.16.M88.4 [R79], R12 ;  /* 0x0000000c4f007844 */ /* 0x0003e20000000200 */
[----:B------:R-:W-:Y:S01]  /*72a0*/  @!PT LDS RZ, [RZ] ;  /* 0x00000000fffff984 */ /* 0x000fe20000000800 */
[----:B------:R-:W-:Y:S01]  /*72b0*/  @!PT LDS RZ, [RZ] ;  /* 0x00000000fffff984 */ /* 0x000fe20000000800 */
[----:B------:R-:W-:Y:S01]  /*72c0*/  @!PT LDS RZ, [RZ] ;  /* 0x00000000fffff984 */ /* 0x000fe20000000800 */
[----:B------:R-:W-:Y:S01]  /*72d0*/  @!PT LDS RZ, [RZ] ;  /* 0x00000000fffff984 */ /* 0x000fe20000000800 */
[----:B------:R2:W-:Y:S07]  /*72e0*/  MEMBAR.ALL.CTA ;  /* 0x0000000000007992 */ /* 0x0005ee0000008000 */
[----:B--2---:R-:W2:Y:S02]  /*72f0*/  FENCE.VIEW.ASYNC.S ;  /* 0x00000000000073c6 */ /* 0x004ea40000000000 */
[----:B--2---:R-:W-:Y:S06]  /*7300*/  BAR.SYNC.DEFER_BLOCKING 0x1, 0x80 ;  /* 0x0042000000007b1d */ /* 0x004fec0000010000 */
[----:B------:R-:W-:Y:S05]  /*7310*/  @P0 BRA `(.L_x_112) ;  /* 0x0000000000280947 */ /* 0x000fea0003800000 */
[----:B------:R-:W-:Y:S01]  /*7320*/  UIADD3 UR4, UPT, UPT, UR43, 0x400, URZ ;  /* 0x000004002b047890 */ /* 0x000fe2000fffe0ff */
[----:B------:R-:W-:Y:S05]  /*7330*/  UMOV UR51, UR36 ;  /* 0x0000002400337c82 */ /* 0x000fea0008000000 */
[----:B------:R-:W-:Y:S01]  /*7340*/  MOV R62, UR4 ;  /* 0x00000004003e7c02 */ /* 0x000fe20008000f00 */
[----:B------:R-:W-:Y:S03]  /*7350*/  UIADD3 UR4, UP0, UPT, UR54, 0x680, URZ ;  /* 0x0000068036047890 */ /* 0x000fe6000ff1e0ff */
[----:B------:R-:W-:Y:S01]  /*7360*/  R2UR UR48, R62 ;  /* 0x000000003e3072ca */ /* 0x000fe200000e0000 */
[----:B------:R-:W-:Y:S11]  /*7370*/  UIADD3.X UR5, UPT, UPT, URZ, UR55, URZ, UP0, !UPT ;  /* 0x00000037ff057290 */ /* 0x000ff600087fe4ff */
[----:B------:R-:W-:Y:S01]  /*7380*/  @!UPT UIADD3 URZ, UPT, UPT, URZ, URZ, URZ ;  /* 0x000000fffffff290 */ /* 0x000fe2000fffe0ff */
[----:B------:R2:W-:Y:S01]  /*7390*/  UTMASTG.3D [UR48], [UR4] ;  /* 0x00000030040073b5 */ /* 0x0005e20008010000 */
[----:B------:R0:W-:Y:S01]  /*73a0*/  UTMACMDFLUSH ;  /* 0x00000000000079b7 */ /* 0x0001e20000000000 */
[----:B--2---:R-:W-:Y:S04]  /*73b0*/  DEPBAR.LE SB0, 0x1 ;  /* 0x000080400000791a */ /* 0x004fe80000000000 */
.L_x_112:
[----:B------:R-:W-:Y:S05]  /*73c0*/  BSYNC.RECONVERGENT B0 ;  /* 0x0000000000007941 */ /* 0x000fea0003800200 */
.L_x_111:
[----:B------:R-:W-:Y:S01]  /*73d0*/  BAR.SYNC.DEFER_BLOCKING 0x1, 0x80 ;  /* 0x0042000000007b1d */ /* 0x000fe20000010000 */
[----:B------:R-:W-:Y:S01]  /*73e0*/  ISETP.NE.AND P1, PT, R74, RZ, PT ;  /* 0x000000ff4a00720c */ /* 0x000fe20003f25270 */
[----:B------:R-:W-:Y:S01]  /*73f0*/  UISETP.NE.AND UP0, UPT, UR53, URZ, UPT ;  /* 0x000000ff3500728c */ /* 0x000fe2000bf05270 */
[----:B------:R-:W-:Y:S11]  /*7400*/  LEA R3, R34, UR43, 0x3 ;  /* 0x0000002b22037c11 */ /* 0x000ff6000f8e18ff */
[----:B------:R-:W-:Y:S01]  /*7410*/  @P1 SHF.L.U32 R2, RZ, 0x1f, RZ ;  /* 0x0000001fff021819 */ /* 0x000fe200000006ff */
[----:B------:R-:W-:Y:S06]  /*7420*/  BRA.U !UP0, `(.L_x_113) ;  /* 0x0000000108247547 */ /* 0x000fec000b800000 */
[----:B-1----:R-:W-:Y:S01]  /*7430*/  IMAD.U32 R5, RZ, RZ, UR47 ;  /* 0x0000002fff057e24 */ /* 0x002fe2000f8e00ff */
[----:B------:R-:W-:Y:S01]  /*7440*/  MOV R0, UR52 ;  /* 0x0000003400007c02 */ /* 0x000fe20008000f00 */
[----:B------:R-:W-:Y:S03]  /*7450*/  UIADD3 UR4, UPT, UPT, UR47, 0x1, URZ ;  /* 0x000000012f047890 */ /* 0x000fe6000fffe0ff */
[----:B------:R-:W-:Y:S01]  /*7460*/  @P1 LEA R5, R5, UR43, 0x3 ;  /* 0x0000002b05051c11 */ /* 0x000fe2000f8e18ff */
[----:B------:R-:W-:Y:S04]  /*7470*/  UISETP.NE.AND UP0, UPT, UR4, 0x4, UPT ;  /* 0x000000040400788c */ /* 0x000fe8000bf05270 */
[----:B------:R-:W-:Y:S01]  /*7480*/  @P1 VIADD R5, R5, 0x40 ;  /* 0x0000004005051836 */ /* 0x000fe20000000000 */
[----:B------:R-:W-:Y:S04]  /*7490*/  USEL UR47, UR4, URZ, UP0 ;  /* 0x000000ff042f7287 */ /* 0x000fe80008000000 */
[----:B------:R-:W-:Y:S04]  /*74a0*/  @P1 PRMT R0, R0, 0x654, R5 ;  /* 0x0000065400001816 */ /* 0x000fe80000000005 */
[----:B------:R2:W-:Y:S04]  /*74b0*/  @P1 SYNCS.ARRIVE.TRANS64.RED.A1T0 RZ, [R0+URZ], RZ ;  /* 0x000000ff00ff19a7 */ /* 0x0005e800081004ff */
.L_x_113:
[----:B------:R-:W3:Y:S01]  /*74c0*/  @P1 SYNCS.PHASECHK.TRANS64.TRYWAIT P0, [R3+URZ+0x20], R2 ;  /* 0x00002002030015a7 */ /* 0x000ee200080011ff */
[----:B------:R-:W-:Y:S01]  /*74d0*/  BSSY B1, `(.L_x_114) ;  /* 0x0000017000017945 */ /* 0x000fe20003800000 */
[----:B---3--:R-:W-:Y:S03]  /*74e0*/  @P1 SEL R80, RZ, 0x1, !P0 ;  /* 0x00000001ff501807 */ /* 0x008fe60004000000 */
[----:B------:R-:W-:Y:S05]  /*74f0*/  @!P1 BRA `(.L_x_115) ;  /* 0x0000000000509947 */ /* 0x000fea0003800000 */
[----:B------:R-:W-:Y:S01]  /*7500*/  ISETP.NE.AND P1, PT, R81, RZ, PT ;  /* 0x000000ff5100720c */ /* 0x000fe20003f25270 */
[----:B------:R-:W-:Y:S01]  /*7510*/  BSSY B0, `(.L_x_116) ;  /* 0x000000a000007945 */ /* 0x000fe20003800000 */
[----:B------:R-:W-:Y:S11]  /*7520*/  ISETP.NE.AND P0, PT, R80, RZ, PT ;  /* 0x000000ff5000720c */ /* 0x000ff60003f05270 */
[----:B-1----:R-:W-:Y:S04]  /*7530*/  @P1 IMAD R5, R34, 0x2000, R35 ;  /* 0x0000200022051824 */ /* 0x002fe800078e0223 */
[----:B------:R-:W-:Y:S05]  /*7540*/  @P1 VIADD R4, R5, UR43 ;  /* 0x0000002b05041c36 */ /* 0x000fea0008000000 */
[----:B------:R-:W-:Y:S01]  /*7550*/  @P1 IADD3 R2, PT, PT, R82, R4, RZ ;  /* 0x0000000452021210 */ /* 0x000fe20007ffe0ff */
[----:B------:R-:W-:Y:S01]  /*7560*/  @P1 IMAD.IADD R4, R67, 0x1, R4 ;  /* 0x0000000143041824 */ /* 0x000fe200078e0204 */
[----:B------:R-:W-:Y:S06]  /*7570*/  @P0 BRA `(.L_x_117) ;  /* 0x00000000000c0947 */ /* 0x000fec0003800000 */
[----:B--2---:R-:W-:Y:S04]  /*7580*/  SHF.L.U32 R0, RZ, 0x1f, RZ ;  /* 0x0000001fff007819 */ /* 0x004fe800000006ff */
[----:B------:R-:W1:Y:S02]  /*7590*/  SYNCS.PHASECHK.TRANS64.TRYWAIT P0, [R3+URZ+0x20], R0 ;  /* 0x00002000030075a7 */ /* 0x000e6400080011ff */
[----:B-1----:R-:W-:Y:S05]  /*75a0*/  @!P0 BRA `(.L_x_118) ;  /* 0x0000005000308947 */ /* 0x002fea0003800000 */
.L_x_117:
[----:B------:R-:W-:Y:S05]  /*75b0*/  BSYNC B0 ;  /* 0x0000000000007941 */ /* 0x000fea0003800000 */
.L_x_116:
[----:B------:R-:W-:Y:S02]  /*75c0*/  ISETP.NE.AND P0, PT, R81, RZ, PT ;  /* 0x000000ff5100720c */ /* 0x000fe40003f05270 */
[----:B------:R-:W-:Y:S11]  /*75d0*/  IADD3 R34, PT, PT, R34, 0x1, RZ ;  /* 0x0000000122227810 */ /* 0x000ff60007ffe0ff */
[----:B-12---:R-:W-:Y:S01]  /*75e0*/  @P0 IMAD.IADD R0, R67, 0x1, R2 ;  /* 0x0000000143000824 */ /* 0x006fe200078e0202 */
[----:B------:R-:W-:Y:S05]  /*75f0*/  @P0 WARPSYNC.ALL ;  /* 0x0000000000000948 */ /* 0x000fea0003800000 */
[----:B------:R3:W4:Y:S04]  /*7600*/  @P0 LDSM.16.M88.4 R48, [R5+UR43+0x400] ;  /* 0x0004002b0530083b */ /* 0x0007280008000200 */
[----:B------:R3:W1:Y:S04]  /*7610*/  @P0 LDSM.16.M88.4 R44, [R4+0x400] ;  /* 0x00040000042c083b */ /* 0x0006680000000200 */
[----:B------:R3:W2:Y:S04]  /*7620*/  @P0 LDSM.16.M88.4 R40, [R2+0x400] ;  /* 0x000400000228083b */ /* 0x0006a80000000200 */
[----:B------:R3:W1:Y:S02]  /*7630*/  @P0 LDSM.16.M88.4 R36, [R0+0x400] ;  /* 0x000400000024083b */ /* 0x0006640000000200 */
.L_x_115:
[----:B------:R-:W-:Y:S05]  /*7640*/  BSYNC B1 ;  /* 0x0000000000017941 */ /* 0x000fea0003800000 */
.L_x_114:
[----:B------:R-:W-:Y:S05]  /*7650*/  VIADD R3, R25, 0x20 ;  /* 0x0000002019037836 */ /* 0x000fea0000000000 */
[----:B------:R-:W-:Y:S04]  /*7660*/  SHF.R.U32.HI R3, RZ, 0x15, R3 ;  /* 0x00000015ff037819 */ /* 0x000fe80000011603 */
[----:B------:R-:W-:Y:S11]  /*7670*/  LOP3.LUT P0, RZ, R3, 0x3, R58, 0x48, !PT ;  /* 0x0000000303ff7812 */ /* 0x000ff6000780483a */
[----:B------:R-:W-:Y:S02]  /*7680*/  @!UPT UIADD3 URZ, UPT, UPT, URZ, URZ, URZ ;  /* 0x000000fffffff290 */ /* 0x000fe4000fffe0ff */
[----:B------:R-:W-:Y:S05]  /*7690*/  @!P0 BRA `(.L_x_119) ;  /* 0x0000000000408947 */ /* 0x000fea0003800000 */
[----:B------:R-:W5:Y:S01]  /*76a0*/  LDCU.64 UR8, c[0x4][0x70] ;  /* 0x01000e00ff0877ac */ /* 0x000f620008000a00 */
[----:B------:R-:W-:Y:S01]  /*76b0*/  MOV R3, 0x0 ;  /* 0x0000000000037802 */ /* 0x000fe20000000f00 */
[----:B-1----:R-:W-:Y:S02]  /*76c0*/  HFMA2 R12, -RZ, RZ, 0, 5.9604644775390625e-08 ;  /* 0x00000001ff0c7431 */ /* 0x002fe400000001ff */
[----:B------:R-:W-:Y:S02]  /*76d0*/  IMAD.MOV.U32 R8, RZ, RZ, 0x192 ;  /* 0x00000192ff087424 */ /* 0x000fe400078e00ff */
[----:B------:R-:W-:Y:S01]  /*76e0*/  IMAD.MOV.U32 R13, RZ, RZ, RZ ;  /* 0x000000ffff0d7224 */ /* 0x000fe200078e00ff */
[----:B------:R-:W1:Y:S01]  /*76f0*/  LDCU.64 UR6, c[0x4][0x78] ;  /* 0x01000f00ff0677ac */ /* 0x000e620008000a00 */
[----:B---3--:R-:W3:Y:S01]  /*7700*/  LDC.64 R2, c[0x4][R3] ;  /* 0x0100000003027b82 */ /* 0x008ee20000000a00 */
[----:B------:R-:W4:Y:S01]  /*7710*/  LDCU.64 UR4, c[0x4][0x10] ;  /* 0x01000200ff0477ac */ /* 0x000f220008000a00 */
[----:B-----5:R-:W-:Y:S01]  /*7720*/  MOV R5, UR9 ;  /* 0x0000000900057c02 */ /* 0x020fe20008000f00 */
[----:B------:R-:W-:Y:S01]  /*7730*/  IMAD.U32 R4, RZ, RZ, UR8 ;  /* 0x00000008ff047e24 */ /* 0x000fe2000f8e00ff */
[----:B-1----:R-:W-:Y:S01]  /*7740*/  MOV R7, UR7 ;  /* 0x0000000700077c02 */ /* 0x002fe20008000f00 */
[----:B------:R-:W-:Y:S01]  /*7750*/  IMAD.U32 R6, RZ, RZ, UR6 ;  /* 0x00000006ff067e24 */ /* 0x000fe2000f8e00ff */
[----:B----4-:R-:W-:Y:S01]  /*7760*/  MOV R11, UR5 ;  /* 0x00000005000b7c02 */ /* 0x010fe20008000f00 */
[----:B------:R-:W-:Y:S02]  /*7770*/  IMAD.U32 R10, RZ, RZ, UR4 ;  /* 0x00000004ff0a7e24 */ /* 0x000fe4000f8e00ff */
[----:B------:R-:W-:Y:S07]  /*7780*/  LEPC R20, `(.L_x_119) ;  /* 0x000000001014794e */ /* 0x000fee0000000000 */
[----:B--23--:R-:W-:Y:S05]  /*7790*/  CALL.ABS.NOINC R2 ;  /* 0x0000000002007343 */ /* 0x00cfea0003c00000 */
.L_x_119:
[----:B----4-:R-:W-:Y:S01]  /*77a0*/  LOP3.LUT R20, R48, 0xffffe000, RZ, 0xc0, !PT ;  /* 0xffffe00030147812 */ /* 0x010fe200078ec0ff */
[----:B------:R-:W-:Y:S05]  /*77b0*/  WARPSYNC.ALL ;  /* 0x0000000000007948 */ /* 0x000fea0003800000 */
[----:B------:R-:W-:Y:S01]  /*77c0*/  R2UR UR4, R25 ;  /* 0x00000000190472ca */ /* 0x000fe200000e0000 */
[----:B------:R-:W-:Y:S01]  /*77d0*/  IMAD.U32 R84, RZ, RZ, UR47 ;  /* 0x0000002fff547e24 */ /* 0x000fe2000f8e00ff */
[----:B------:R-:W-:Y:S01]  /*77e0*/  LOP3.LUT R21, R49, 0xffffe000, RZ, 0xc0, !PT ;  /* 0xffffe00031157812 */ /* 0x000fe200078ec0ff */
[----:B------:R-:W-:Y:S01]  /*77f0*/  IMAD.U32 R83, RZ, RZ, UR52 ;  /* 0x00000034ff537e24 */ /* 0x000fe2000f8e00ff */
[----:B------:R-:W-:Y:S01]  /*7800*/  LOP3.LUT R26, R51, 0xffffe000, RZ, 0xc0, !PT ;  /* 0xffffe000331a7812 */ /* 0x000fe200078ec0ff */
[----:B------:R-:W-:Y:S01]  /*7810*/  BSSY.RECONVERGENT B0, `(.L_x_120) ;  /* 0x000005b000007945 */ /* 0x000fe20003800200 */
[----:B-1----:R-:W-:Y:S02]  /*7820*/  LOP3.LUT R33, R44, 0xffffe000, RZ, 0xc0, !PT ;  /* 0xffffe0002c217812 */ /* 0x002fe400078ec0ff */
[----:B------:R-:W-:Y:S02]  /*7830*/  LOP3.LUT R32, R45, 0xffffe000, RZ, 0xc0, !PT ;  /* 0xffffe0002d207812 */ /* 0x000fe400078ec0ff */
[----:B------:R-:W-:Y:S02]  /*7840*/  ISETP.NE.AND P6, PT, R74, RZ, PT ;  /* 0x000000ff4a00720c */ /* 0x000fe40003fc5270 */
[----:B------:R-:W-:Y:S01]  /*7850*/  ISETP.NE.AND P0, PT, R69, RZ, PT ;  /* 0x000000ff4500720c */ /* 0x000fe20003f05270 */
[----:B---3--:R-:W2:Y:S10]  /*7860*/  LDTM.16dp128bit.x8 R4, tmem[UR4+0x20] ;  /* 0x00002004000479ee */ /* 0x008eb40008180000 */
[----:B------:R-:W-:Y:S02]  /*7870*/  @P6 LEA R84, R84, UR43, 0x3 ;  /* 0x0000002b54546c11 */ /* 0x000fe4000f8e18ff */
[----:B------:R-:W-:Y:S03]  /*7880*/  @P6 SHF.L.U32 R85, RZ, 0x1f, RZ ;  /* 0x0000001fff556819 */ /* 0x000fe600000006ff */
[----:B------:R-:W-:Y:S05]  /*7890*/  @P6 VIADD R84, R84, 0x40 ;  /* 0x0000004054546836 */ /* 0x000fea0000000000 */
[----:B------:R-:W-:Y:S02]  /*78a0*/  @P6 PRMT R83, R83, 0x654, R84 ;  /* 0x0000065453536816 */ /* 0x000fe40000000054 */
[----:B------:R-:W-:Y:S01]  /*78b0*/  LEA R84, R34, UR43, 0x3 ;  /* 0x0000002b22547c11 */ /* 0x000fe2000f8e18ff */
[C---:B--2---:R-:W-:Y:S01]  /*78c0*/  FMUL R0, R24.reuse, R4 ;  /* 0x0000000418007220 */ /* 0x044fe20000400000 */
[C---:B------:R-:W-:Y:S01]  /*78d0*/  FMUL R2, R24.reuse, R5 ;  /* 0x0000000518027220 */ /* 0x040fe20000400000 */
[C---:B------:R-:W-:Y:S01]  /*78e0*/  FMUL R3, R24.reuse, R6 ;  /* 0x0000000618037220 */ /* 0x040fe20000400000 */
[----:B------:R-:W-:Y:S01]  /*78f0*/  FMUL R7, R24, R7 ;  /* 0x0000000718077220 */ /* 0x000fe20000400000 */
[C---:B------:R-:W-:Y:S01]  /*7900*/  FFMA R28, R27.reuse, R20, R0 ;  /* 0x000000141b1c7223 */ /* 0x040fe20000000000 */
[----:B------:R-:W-:Y:S01]  /*7910*/  LOP3.LUT R20, R50, 0xffffe000, RZ, 0xc0, !PT ;  /* 0xffffe00032147812 */ /* 0x000fe200078ec0ff */
[C---:B------:R-:W-:Y:S01]  /*7920*/  FFMA R29, R27.reuse, R21, R2 ;  /* 0x000000151b1d7223 */ /* 0x040fe20000000002 */
[----:B------:R-:W-:Y:S01]  /*7930*/  LOP3.LUT R21, R40, 0xffffe000, RZ, 0xc0, !PT ;  /* 0xffffe00028157812 */ /* 0x000fe200078ec0ff */
[----:B------:R-:W-:Y:S01]  /*7940*/  FMUL R4, R24, R8 ;  /* 0x0000000818047220 */ /* 0x000fe20000400000 */
[----:B------:R-:W-:Y:S01]  /*7950*/  F2FP.TF32.F32.PACK_B R28, R28 ;  /* 0x0000001cff1c723e */ /* 0x000fe200024050ff */
[C---:B------:R-:W-:Y:S01]  /*7960*/  FFMA R30, R27.reuse, R20, R3 ;  /* 0x000000141b1e7223 */ /* 0x040fe20000000003 */
[----:B------:R-:W-:Y:S01]  /*7970*/  LOP3.LUT R20, R46, 0xffffe000, RZ, 0xc0, !PT ;  /* 0xffffe0002e147812 */ /* 0x000fe200078ec0ff */
[C---:B------:R-:W-:Y:S01]  /*7980*/  FMUL R5, R24.reuse, R9 ;  /* 0x0000000918057220 */ /* 0x040fe20000400000 */
[----:B------:R-:W-:Y:S01]  /*7990*/  F2FP.TF32.F32.PACK_B R29, R29 ;  /* 0x0000001dff1d723e */ /* 0x000fe200024050ff */
[----:B------:R-:W-:Y:S01]  /*79a0*/  FFMA R31, R27, R26, R7 ;  /* 0x0000001a1b1f7223 */ /* 0x000fe20000000007 */
[----:B------:R-:W-:Y:S01]  /*79b0*/  LOP3.LUT R26, R47, 0xffffe000, RZ, 0xc0, !PT ;  /* 0xffffe0002f1a7812 */ /* 0x000fe200078ec0ff */
[----:B------:R-:W-:Y:S01]  /*79c0*/  FMUL R6, R24, R10 ;  /* 0x0000000a18067220 */ /* 0x000fe20000400000 */
[----:B------:R-:W-:Y:S01]  /*79d0*/  F2FP.TF32.F32.PACK_B R30, R30 ;  /* 0x0000001eff1e723e */ /* 0x000fe200024050ff */
[C---:B------:R-:W-:Y:S01]  /*79e0*/  FFMA R4, R27.reuse, R33, R4 ;  /* 0x000000211b047223 */ /* 0x040fe20000000004 */
[----:B------:R-:W-:Y:S01]  /*79f0*/  LOP3.LUT R33, R42, 0xffffe000, RZ, 0xc0, !PT ;  /* 0xffffe0002a217812 */ /* 0x000fe200078ec0ff */
        /* <DEDUP_REMOVED lines=13> */
[----:B------:R-:W-:Y:S01]  /*7ad0*/  FFMA R7, R27, R26, R11 ;  /* 0x0000001a1b077223 */ /* 0x000fe2000000000b */
[----:B------:R-:W-:Y:S01]  /*7ae0*/  LOP3.LUT R26, R37, 0xffffe000, RZ, 0xc0, !PT ;  /* 0xffffe000251a7812 */ /* 0x000fe200078ec0ff */
[----:B------:R-:W-:Y:S01]  /*7af0*/  FMUL R15, R24, R15 ;  /* 0x0000000f180f7220 */ /* 0x000fe20000400000 */
[C---:B------:R-:W-:Y:S01]  /*7b00*/  FFMA R8, R27.reuse, R21, R8 ;  /* 0x000000151b087223 */ /* 0x040fe20000000008 */
[C---:B------:R-:W-:Y:S01]  /*7b10*/  FFMA R9, R27.reuse, R32, R9 ;  /* 0x000000201b097223 */ /* 0x040fe20000000009 */
[----:B------:R-:W-:Y:S01]  /*7b20*/  LOP3.LUT R21, R36, 0xffffe000, RZ, 0xc0, !PT ;  /* 0xffffe00024157812 */ /* 0x000fe200078ec0ff */
[C---:B------:R-:W-:Y:S01]  /*7b30*/  FFMA R10, R27.reuse, R33, R10 ;  /* 0x000000211b0a7223 */ /* 0x040fe2000000000a */
[C---:B------:R-:W-:Y:S01]  /*7b40*/  FMUL R12, R24.reuse, R16 ;  /* 0x00000010180c7220 */ /* 0x040fe20000400000 */
[----:B------:R-:W-:Y:S01]  /*7b50*/  FFMA R11, R27, R20, R15 ;  /* 0x000000141b0b7223 */ /* 0x000fe2000000000f */
[----:B------:R-:W-:Y:S01]  /*7b60*/  FMUL R13, R24, R17 ;  /* 0x00000011180d7220 */ /* 0x000fe20000400000 */
[----:B------:R-:W-:Y:S01]  /*7b70*/  LOP3.LUT R33, R38, 0xffffe000, RZ, 0xc0, !PT ;  /* 0xffffe00026217812 */ /* 0x000fe200078ec0ff */
[C---:B------:R-:W-:Y:S01]  /*7b80*/  FMUL R14, R24.reuse, R18 ;  /* 0x00000012180e7220 */ /* 0x040fe20000400000 */
[----:B------:R-:W-:Y:S01]  /*7b90*/  LOP3.LUT R20, R39, 0xffffe000, RZ, 0xc0, !PT ;  /* 0xffffe00027147812 */ /* 0x000fe200078ec0ff */
[----:B------:R-:W-:Y:S01]  /*7ba0*/  FMUL R19, R24, R19 ;  /* 0x0000001318137220 */ /* 0x000fe20000400000 */
[----:B------:R-:W-:Y:S01]  /*7bb0*/  F2FP.TF32.F32.PACK_B R7, R7 ;  /* 0x00000007ff07723e */ /* 0x000fe200024050ff */
[C---:B------:R-:W-:Y:S01]  /*7bc0*/  FFMA R12, R27.reuse, R21, R12 ;  /* 0x000000151b0c7223 */ /* 0x040fe2000000000c */
[C---:B------:R-:W-:Y:S01]  /*7bd0*/  FFMA R13, R27.reuse, R26, R13 ;  /* 0x0000001a1b0d7223 */ /* 0x040fe2000000000d */
[C---:B------:R-:W-:Y:S01]  /*7be0*/  FFMA R14, R27.reuse, R33, R14 ;  /* 0x000000211b0e7223 */ /* 0x040fe2000000000e */
[----:B------:R-:W-:Y:S01]  /*7bf0*/  FFMA R15, R27, R20, R19 ;  /* 0x000000141b0f7223 */ /* 0x000fe20000000013 */
[----:B------:R1:W-:Y:S01]  /*7c00*/  STSM.16.M88.4 [R75+0x2400], R4 ;  /* 0x002400044b007844 */ /* 0x0003e20000000200 */
[----:B------:R-:W-:Y:S02]  /*7c10*/  F2FP.TF32.F32.PACK_B R8, R8 ;  /* 0x00000008ff08723e */ /* 0x000fe400024050ff */
[----:B------:R-:W-:Y:S02]  /*7c20*/  F2FP.TF32.F32.PACK_B R9, R9 ;  /* 0x00000009ff09723e */ /* 0x000fe400024050ff */
[----:B------:R-:W-:Y:S02]  /*7c30*/  F2FP.TF32.F32.PACK_B R10, R10 ;  /* 0x0000000aff0a723e */ /* 0x000fe400024050ff */
[----:B------:R-:W-:Y:S02]  /*7c40*/  F2FP.TF32.F32.PACK_B R11, R11 ;  /* 0x0000000bff0b723e */ /* 0x000fe400024050ff */
[----:B------:R-:W-:Y:S02]  /*7c50*/  F2FP.TF32.F32.PACK_B R12, R12 ;  /* 0x0000000cff0c723e */ /* 0x000fe400024050ff */
[----:B------:R-:W-:Y:S01]  /*7c60*/  F2FP.TF32.F32.PACK_B R13, R13 ;  /* 0x0000000dff0d723e */ /* 0x000fe200024050ff */
[----:B------:R1:W-:Y:S01]  /*7c70*/  STSM.16.M88.4 [R78+0x2000], R8 ;  /* 0x002000084e007844 */ /* 0x0003e20000000200 */
[----:B------:R-:W-:Y:S02]  /*7c80*/  F2FP.TF32.F32.PACK_B R14, R14 ;  /* 0x0000000eff0e723e */ /* 0x000fe400024050ff */
[----:B------:R-:W-:Y:S05]  /*7c90*/  F2FP.TF32.F32.PACK_B R15, R15 ;  /* 0x0000000fff0f723e */ /* 0x000fea00024050ff */
[----:B------:R1:W-:Y:S01]  /*7ca0*/  STSM.16.M88.4 [R79+0x2000], R12 ;  /* 0x0020000c4f007844 */ /* 0x0003e20000000200 */
        /* <DEDUP_REMOVED lines=8> */
[----:B------:R-:W-:Y:S02]  /*7d30*/  UIADD3 UR4, UP0, UPT, UR54, 0x680, URZ ;  /* 0x0000068036047890 */ /* 0x000fe4000ff1e0ff */
[----:B------:R-:W-:Y:S02]  /*7d40*/  UIADD3 UR9, UPT, UPT, UR49, 0x20, URZ ;  /* 0x0000002031097890 */ /* 0x000fe4000fffe0ff */
[----:B------:R-:W-:Y:S02]  /*7d50*/  UIADD3 UR8, UPT, UPT, UR43, 0x2400, URZ ;  /* 0x000024002b087890 */ /* 0x000fe4000fffe0ff */
[----:B------:R-:W-:Y:S01]  /*7d60*/  UIADD3.X UR5, UPT, UPT, URZ, UR55, URZ, UP0, !UPT ;  /* 0x00000037ff057290 */ /* 0x000fe200087fe4ff */
[----:B------:R-:W-:Y:S01]  /*7d70*/  UMOV UR10, UR50 ;  /* 0x00000032000a7c82 */ /* 0x000fe20008000000 */
[----:B------:R-:W-:Y:S07]  /*7d80*/  UMOV UR11, UR36 ;  /* 0x00000024000b7c82 */ /* 0x000fee0008000000 */
[----:B------:R2:W-:Y:S01]  /*7d90*/  UTMASTG.3D [UR8], [UR4] ;  /* 0x00000008040073b5 */ /* 0x0005e20008010000 */
[----:B------:R0:W-:Y:S01]  /*7da0*/  UTMACMDFLUSH ;  /* 0x00000000000079b7 */ /* 0x0001e20000000000 */
[----:B--2---:R-:W-:Y:S04]  /*7db0*/  DEPBAR.LE SB0, 0x1 ;  /* 0x000080400000791a */ /* 0x004fe80000000000 */
.L_x_121:
[----:B------:R-:W-:Y:S05]  /*7dc0*/  BSYNC.RECONVERGENT B0 ;  /* 0x0000000000007941 */ /* 0x000fea0003800200 */
.L_x_120:
[----:B------:R-:W-:Y:S01]  /*7dd0*/  BAR.SYNC.DEFER_BLOCKING 0x1, 0x80 ;  /* 0x0042000000007b1d */ /* 0x000fe20000010000 */
[----:B------:R-:W-:Y:S04]  /*7de0*/  UIADD3 UR4, UPT, UPT, UR47, 0x1, URZ ;  /* 0x000000012f047890 */ /* 0x000fe8000fffe0ff */
[----:B------:R-:W-:Y:S04]  /*7df0*/  UISETP.NE.AND UP0, UPT, UR4, 0x4, UPT ;  /* 0x000000040400788c */ /* 0x000fe8000bf05270 */
[----:B------:R-:W-:Y:S01]  /*7e00*/  USEL UR46, UR4, URZ, UP0 ;  /* 0x000000ff042e7287 */ /* 0x000fe20008000000 */
[----:B------:R2:W-:Y:S01]  /*7e10*/  @P6 SYNCS.ARRIVE.TRANS64.RED.A1T0 RZ, [R83+URZ], RZ ;  /* 0x000000ff53ff69a7 */ /* 0x0005e200081004ff */
[----:B------:R-:W-:Y:S01]  /*7e20*/  BSSY B1, `(.L_x_122) ;  /* 0x0000018000017945 */ /* 0x000fe20003800000 */
[----:B------:R-:W3:Y:S02]  /*7e30*/  @P6 SYNCS.PHASECHK.TRANS64.TRYWAIT P0, [R84+URZ+0x20], R85 ;  /* 0x00002055540065a7 */ /* 0x000ee400080011ff */
[----:B---3--:R-:W-:Y:S01]  /*7e40*/  @P6 SEL R80, RZ, 0x1, !P0 ;  /* 0x00000001ff506807 */ /* 0x008fe20004000000 */
[----:B--2---:R-:W-:Y:S06]  /*7e50*/  @!P6 BRA `(.L_x_123) ;  /* 0x000000000050e947 */ /* 0x004fec0003800000 */
[----:B------:R-:W-:Y:S01]  /*7e60*/  ISETP.NE.AND P1, PT, R81, RZ, PT ;  /* 0x000000ff5100720c */ /* 0x000fe20003f25270 */
[----:B------:R-:W-:Y:S01]  /*7e70*/  BSSY B0, `(.L_x_124) ;  /* 0x000000a000007945 */ /* 0x000fe20003800000 */
[----:B------:R-:W-:Y:S11]  /*7e80*/  ISETP.NE.AND P0, PT, R80, RZ, PT ;  /* 0x000000ff5000720c */ /* 0x000ff60003f05270 */
[----:B------:R-:W-:Y:S04]  /*7e90*/  @P1 IMAD R3, R34, 0x2000, R35 ;  /* 0x0000200022031824 */ /* 0x000fe800078e0223 */
[----:B------:R-:W-:Y:S05]  /*7ea0*/  @P1 VIADD R2, R3, UR43 ;  /* 0x0000002b03021c36 */ /* 0x000fea0008000000 */
[----:B------:R-:W-:Y:S01]  /*7eb0*/  @P1 IADD3 R0, PT, PT, R82, R2, RZ ;  /* 0x0000000252001210 */ /* 0x000fe20007ffe0ff */
[----:B------:R-:W-:Y:S01]  /*7ec0*/  @P1 IMAD.IADD R2, R67, 0x1, R2 ;  /* 0x0000000143021824 */ /* 0x000fe200078e0202 */
[----:B------:R-:W-:Y:S06]  /*7ed0*/  @P0 BRA `(.L_x_125) ;  /* 0x00000000000c0947 */ /* 0x000fec0003800000 */
[----:B-1----:R-:W-:Y:S04]  /*7ee0*/  SHF.L.U32 R5, RZ, 0x1f, RZ ;  /* 0x0000001fff057819 */ /* 0x002fe800000006ff */
[----:B------:R-:W1:Y:S02]  /*7ef0*/  SYNCS.PHASECHK.TRANS64.TRYWAIT P0, [R84+URZ+0x20], R5 ;  /* 0x00002005540075a7 */ /* 0x000e6400080011ff */
[----:B-1----:R-:W-:Y:S05]  /*7f00*/  @!P0 BRA `(.L_x_126) ;  /* 0x0000004400ec8947 */ /* 0x002fea0003800000 */
.L_x_125:
[----:B------:R-:W-:Y:S05]  /*7f10*/  BSYNC B0 ;  /* 0x0000000000007941 */ /* 0x000fea0003800000 */
.L_x_124:
[----:B------:R-:W-:Y:S02]  /*7f20*/  ISETP.NE.AND P0, PT, R81, RZ, PT ;  /* 0x000000ff5100720c */ /* 0x000fe40003f05270 */
[----:B------:R-:W-:Y:S11]  /*7f30*/  IADD3 R34, PT, PT, R34, 0x1, RZ ;  /* 0x0000000122227810 */ /* 0x000ff60007ffe0ff */
[----:B-1----:R-:W-:Y:S01]  /*7f40*/  @P0 IMAD.IADD R4, R67, 0x1, R0 ;  /* 0x0000000143040824 */ /* 0x002fe200078e0200 */
[----:B------:R-:W-:Y:S05]  /*7f50*/  @P0 WARPSYNC.ALL ;  /* 0x0000000000000948 */ /* 0x000fea0003800000 */
[----:B------:R2:W3:Y:S04]  /*7f60*/  @P0 LDSM.16.M88.4 R48, [R3+UR43+0x400] ;  /* 0x0004002b0330083b */ /* 0x0004e80008000200 */
[----:B------:R2:W4:Y:S04]  /*7f70*/  @P0 LDSM.16.M88.4 R44, [R2+0x400] ;  /* 0x00040000022c083b */ /* 0x0005280000000200 */
[----:B------:R2:W1:Y:S04]  /*7f80*/  @P0 LDSM.16.M88.4 R40, [R0+0x400] ;  /* 0x000400000028083b */ /* 0x0004680000000200 */
[----:B------:R2:W1:Y:S02]  /*7f90*/  @P0 LDSM.16.M88.4 R36, [R4+0x400] ;  /* 0x000400000424083b */ /* 0x0004640000000200 */
.L_x_123:
[----:B------:R-:W-:Y:S05]  /*7fa0*/  BSYNC B1 ;  /* 0x0000000000017941 */ /* 0x000fea0003800000 */
.L_x_122:
[----:B--2---:R-:W-:Y:S05]  /*7fb0*/  VIADD R3, R25, 0x40 ;  /* 0x0000004019037836 */ /* 0x004fea0000000000 */
[----:B------:R-:W-:Y:S04]  /*7fc0*/  SHF.R.U32.HI R3, RZ, 0x15, R3 ;  /* 0x00000015ff037819 */ /* 0x000fe80000011603 */
[----:B------:R-:W-:Y:S11]  /*7fd0*/  LOP3.LUT P0, RZ, R3, 0x3, R58, 0x48, !PT ;  /* 0x0000000303ff7812 */ /* 0x000ff6000780483a */
[----:B------:R-:W-:Y:S02]  /*7fe0*/  @!UPT UIADD3 URZ, UPT, UPT, URZ, URZ, URZ ;  /* 0x000000fffffff290 */ /* 0x000fe4000fffe0ff */
[----:B------:R-:W-:Y:S05]  /*7ff0*/  @!P0 BRA `(.L_x_127) ;  /* 0x0000000000408947 */ /* 0x000fea0003800000 */
[----:B------:R-:W2:Y:S01]  /*8000*/  LDCU.64 UR8, c[0x4][0x70] ;  /* 0x01000e00ff0877ac */ /* 0x000ea20008000a00 */
[----:B------:R-:W-:Y:S01]  /*8010*/  MOV R3, 0x0 ;  /* 0x0000000000037802 */ /* 0x000fe20000000f00 */
[----:B-1----:R-:W-:Y:S02]  /*8020*/  HFMA2 R12, -RZ, RZ, 0, 5.9604644775390625e-08 ;  /* 0x00000001ff0c7431 */ /* 0x002fe400000001ff */
[----:B------:R-:W-:Y:S02]  /*8030*/  IMAD.MOV.U32 R8, RZ, RZ, 0x192 ;  /* 0x00000192ff087424 */ /* 0x000fe400078e00ff */
[----:B------:R-:W-:Y:S01]  /*8040*/  IMAD.MOV.U32 R13, RZ, RZ, RZ ;  /* 0x000000ffff0d7224 */ /* 0x000fe200078e00ff */
[----:B------:R-:W1:Y:S01]  /*8050*/  LDCU.64 UR6, c[0x4][0x78] ;  /* 0x01000f00ff0677ac */ /* 0x000e620008000a00 */
[----:B------:R-:W3:Y:S01]  /*8060*/  LDC.64 R2, c[0x4][R3] ;  /* 0x0100000003027b82 */ /* 0x000ee20000000a00 */
[----:B------:R-:W5:Y:S01]  /*8070*/  LDCU.64 UR4, c[0x4][0x10] ;  /* 0x01000200ff0477ac */ /* 0x000f620008000a00 */
[----:B--2---:R-:W-:Y:S01]  /*8080*/  MOV R5, UR9 ;  /* 0x0000000900057c02 */ /* 0x004fe20008000f00 */
[----:B------:R-:W-:Y:S01]  /*8090*/  IMAD.U32 R4, RZ, RZ, UR8 ;  /* 0x00000008ff047e24 */ /* 0x000fe2000f8e00ff */
[----:B-1----:R-:W-:Y:S01]  /*80a0*/  MOV R7, UR7 ;  /* 0x0000000700077c02 */ /* 0x002fe20008000f00 */
[----:B------:R-:W-:Y:S01]  /*80b0*/  IMAD.U32 R6, RZ, RZ, UR6 ;  /* 0x00000006ff067e24 */ /* 0x000fe2000f8e00ff */
[----:B-----5:R-:W-:Y:S01]  /*80c0*/  MOV R11, UR5 ;  /* 0x00000005000b7c02 */ /* 0x020fe20008000f00 */
[----:B------:R-:W-:Y:S02]  /*80d0*/  IMAD.U32 R10, RZ, RZ, UR4 ;  /* 0x00000004ff0a7e24 */ /* 0x000fe4000f8e00ff */
[----:B------:R-:W-:Y:S07]  /*80e0*/  LEPC R20, `(.L_x_127) ;  /* 0x000000001014794e */ /* 0x000fee0000000000 */
[----:B---34-:R-:W-:Y:S05]  /*80f0*/  CALL.ABS.NOINC R2 ;  /* 0x0000000002007343 */ /* 0x018fea0003c00000 */
.L_x_127:
[----:B---3--:R-:W-:Y:S01]  /*8100*/  LOP3.LUT R20, R48, 0xffffe000, RZ, 0xc0, !PT ;  /* 0xffffe00030147812 */ /* 0x008fe200078ec0ff */
[----:B------:R-:W-:Y:S05]  /*8110*/  WARPSYNC.ALL ;  /* 0x0000000000007948 */ /* 0x000fea0003800000 */
[----:B------:R-:W-:Y:S01]  /*8120*/  R2UR UR4, R25 ;  /* 0x00000000190472ca */ /* 0x000fe200000e0000 */
[----:B------:R-:W-:Y:S01]  /*8130*/  IMAD.U32 R84, RZ, RZ, UR46 ;  /* 0x0000002eff547e24 */ /* 0x000fe2000f8e00ff */
[----:B------:R-:W-:Y:S01]  /*8140*/  LOP3.LUT R21, R49, 0xffffe000, RZ, 0xc0, !PT ;  /* 0xffffe00031157812 */ /* 0x000fe200078ec0ff */
[----:B------:R-:W-:Y:S01]  /*8150*/  IMAD.U32 R83, RZ, RZ, UR52 ;  /* 0x00000034ff537e24 */ /* 0x000fe2000f8e00ff */
[----:B------:R-:W-:Y:S01]  /*8160*/  LOP3.LUT R26, R51, 0xffffe000, RZ, 0xc0, !PT ;  /* 0xffffe000331a7812 */ /* 0x000fe200078ec0ff */
[----:B------:R-:W-:Y:S01]  /*8170*/  BSSY.RECONVERGENT B0, `(.L_x_128) ;  /* 0x000005b000007945 */ /* 0x000fe20003800200 */
[----:B----4-:R-:W-:Y:S02]  /*8180*/  LOP3.LUT R33, R44, 0xffffe000, RZ, 0xc0, !PT ;  /* 0xffffe0002c217812 */ /* 0x010fe400078ec0ff */
[----:B------:R-:W-:Y:S02]  /*8190*/  LOP3.LUT R32, R45, 0xffffe000, RZ, 0xc0, !PT ;  /* 0xffffe0002d207812 */ /* 0x000fe400078ec0ff */
[----:B------:R-:W-:Y:S02]  /*81a0*/  ISETP.NE.AND P6, PT, R74, RZ, PT ;  /* 0x000000ff4a00720c */ /* 0x000fe40003fc5270 */
[----:B------:R-:W-:Y:S01]  /*81b0*/  ISETP.NE.AND P0, PT, R69, RZ, PT ;  /* 0x000000ff4500720c */ /* 0x000fe20003f05270 */
[----:B-1----:R-:W1:Y:S10]  /*81c0*/  LDTM.16dp128bit.x8 R4, tmem[UR4+0x40] ;  /* 0x00004004000479ee */ /* 0x002e740008180000 */
[----:B------:R-:W-:Y:S02]  /*81d0*/  @P6 LEA R84, R84, UR43, 0x3 ;  /* 0x0000002b54546c11 */ /* 0x000fe4000f8e18ff */
[----:B------:R-:W-:Y:S03]  /*81e0*/  @P6 SHF.L.U32 R85, RZ, 0x1f, RZ ;  /* 0x0000001fff556819 */ /* 0x000fe600000006ff */
[----:B------:R-:W-:Y:S05]  /*81f0*/  @P6 VIADD R84, R84, 0x40 ;  /* 0x0000004054546836 */ /* 0x000fea0000000000 */
[----:B------:R-:W-:Y:S02]  /*8200*/  @P6 PRMT R83, R83, 0x654, R84 ;  /* 0x0000065453536816 */ /* 0x000fe40000000054 */
[----:B------:R-:W-:Y:S01]  /*8210*/  LEA R84, R34, UR43, 0x3 ;  /* 0x0000002b22547c11 */ /* 0x000fe2000f8e18ff */
[C---:B-1----:R-:W-:Y:S01]  /*8220*/  FMUL R0, R24.reuse, R4 ;  /* 0x0000000418007220 */ /* 0x042fe20000400000 */
        /* <DEDUP_REMOVED lines=79> */
.L_x_129:
[----:B------:R-:W-:Y:S05]  /*8720*/  BSYNC.RECONVERGENT B0 ;  /* 0x0000000000007941 */ /* 0x000fea0003800200 */
.L_x_128:
[----:B------:R-:W-:Y:S01]  /*8730*/  BAR.SYNC.DEFER_BLOCKING 0x1, 0x80 ;  /* 0x0042000000007b1d */ /* 0x000fe20000010000 */
[----:B------:R-:W-:Y:S04]  /*8740*/  UIADD3 UR4, UPT, UPT, UR46, 0x1, URZ ;  /* 0x000000012e047890 */ /* 0x000fe8000fffe0ff */
[----:B------:R-:W-:Y:S04]  /*8750*/  UISETP.NE.AND UP0, UPT, UR4, 0x4, UPT ;  /* 0x000000040400788c */ /* 0x000fe8000bf05270 */
[----:B------:R-:W-:Y:S01]  /*8760*/  USEL UR44, UR4, URZ, UP0 ;  /* 0x000000ff042c7287 */ /* 0x000fe20008000000 */
[----:B------:R2:W-:Y:S01]  /*8770*/  @P6 SYNCS.ARRIVE.TRANS64.RED.A1T0 RZ, [R83+URZ], RZ ;  /* 0x000000ff53ff69a7 */ /* 0x0005e200081004ff */
[----:B------:R-:W-:Y:S01]  /*8780*/  BSSY B1, `(.L_x_130) ;  /* 0x000001d000017945 */ /* 0x000fe20003800000 */
[----:B------:R-:W3:Y:S01]  /*8790*/  @P6 SYNCS.PHASECHK.TRANS64.TRYWAIT P0, [R84+URZ+0x20], R85 ;  /* 0x00002055540065a7 */ /* 0x000ee200080011ff */
[----:B--2---:R-:W-:Y:S01]  /*87a0*/  HFMA2 R83, -RZ, RZ, 0, 0 ;  /* 0x00000000ff537431 */ /* 0x004fe200000001ff */
[----:B---3--:R-:W-:Y:S01]  /*87b0*/  @P6 SEL R80, RZ, 0x1, !P0 ;  /* 0x00000001ff506807 */ /* 0x008fe20004000000 */
[----:B------:R-:W-:Y:S06]  /*87c0*/  @!P6 BRA `(.L_x_131) ;  /* 0x000000000060e947 */ /* 0x000fec0003800000 */
        /* <DEDUP_REMOVED lines=11> */
.L_x_133:
[----:B------:R-:W-:Y:S05]  /*8880*/  BSYNC B0 ;  /* 0x0000000000007941 */ /* 0x000fea0003800000 */
.L_x_132:
[----:B------:R-:W-:Y:S01]  /*8890*/  ISETP.NE.AND P0, PT, R81, RZ, PT ;  /* 0x000000ff5100720c */ /* 0x000fe20003f05270 */
[----:B------:R-:W-:Y:S11]  /*88a0*/  VIADD R34, R34, 0x1 ;  /* 0x0000000122227836 */ /* 0x000ff60000000000 */
[----:B------:R-:W-:Y:S01]  /*88b0*/  @!UPT UIADD3 URZ, UPT, UPT, URZ, URZ, URZ ;  /* 0x000000fffffff290 */ /* 0x000fe2000fffe0ff */
[----:B-1----:R-:W-:Y:S01]  /*88c0*/  @P0 IMAD.IADD R4, R67, 0x1, R0 ;  /* 0x0000000143040824 */ /* 0x002fe200078e0200 */
[----:B------:R-:W-:Y:S05]  /*88d0*/  @P0 WARPSYNC.ALL ;  /* 0x0000000000000948 */ /* 0x000fea0003800000 */
[----:B------:R2:W3:Y:S04]  /*88e0*/  @P0 LDSM.16.M88.4 R48, [R3+UR43+0x400] ;  /* 0x0004002b0330083b */ /* 0x0004e80008000200 */
[----:B------:R2:W4:Y:S04]  /*88f0*/  @P0 LDSM.16.M88.4 R44, [R2+0x400] ;  /* 0x00040000022c083b */ /* 0x0005280000000200 */
[----:B------:R2:W1:Y:S04]  /*8900*/  @P0 LDSM.16.M88.4 R40, [R0+0x400] ;  /* 0x000400000028083b */ /* 0x0004680000000200 */
[----:B------:R2:W1:Y:S01]  /*8910*/  @P0 LDSM.16.M88.4 R36, [R4+0x400] ;  /* 0x000400000424083b */ /* 0x0004620000000200 */
[C---:B------:R-:W-:Y:S04]  /*8920*/  ISETP.NE.AND P0, PT, R34.reuse, 0x4, PT ;  /* 0x000000042200780c */ /* 0x040fe80003f05270 */
[----:B------:R-:W-:Y:S02]  /*8930*/  SEL R34, R34, RZ, P0 ;  /* 0x000000ff22227207 */ /* 0x000fe40000000000 */
[----:B------:R-:W-:Y:S02]  /*8940*/  SEL R83, RZ, 0x1, P0 ;  /* 0x00000001ff537807 */ /* 0x000fe40000000000 */
.L_x_131:
[----:B------:R-:W-:Y:S05]  /*8950*/  BSYNC B1 ;  /* 0x0000000000017941 */ /* 0x000fea0003800000 */
.L_x_130:
        /* <DEDUP_REMOVED lines=21> */
.L_x_135:
        /* <DEDUP_REMOVED lines=14> */
[----:B------:R-:W-:Y:S03]  /*8b90*/  @P6 SHF.L.U32 R86, R83, 0x1f, RZ ;  /* 0x0000001f53566819 */ /* 0x000fe600000006ff */
        /* <DEDUP_REMOVED lines=83> */
.L_x_137:
[----:B------:R-:W-:Y:S05]  /*90d0*/  BSYNC.RECONVERGENT B0 ;  /* 0x0000000000007941 */ /* 0x000fea0003800200 */
.L_x_136:
        /* <DEDUP_REMOVED lines=17> */
[----:B-1----:R-:W-:Y:S04]  /*91f0*/  SHF.L.U32 R4, R83, 0x1f, RZ ;  /* 0x0000001f53047819 */ /* 0x002fe800000006ff */
[----:B------:R-:W1:Y:S02]  /*9200*/  SYNCS.PHASECHK.TRANS64.TRYWAIT P0, [R85+URZ+0x20], R4 ;  /* 0x00002004550075a7 */ /* 0x000e6400080011ff */
[----:B-1----:R-:W-:Y:S05]  /*9210*/  @!P0 BRA `(.L_x_142) ;  /* 0x0000003400508947 */ /* 0x002fea0003800000 */
.L_x_141:
[----:B------:R-:W-:Y:S05]  /*9220*/  BSYNC B0 ;  /* 0x0000000000007941 */ /* 0x000fea0003800000 */
.L_x_140:
        /* <DEDUP_REMOVED lines=10> */
[----:B------:R-:W-:Y:S02]  /*92d0*/  SEL R6, RZ, 0x1, P0 ;  /* 0x00000001ff067807 */ /* 0x000fe40000000000 */
[----:B------:R-:W-:Y:S02]  /*92e0*/  SEL R34, R34, RZ, P0 ;  /* 0x000000ff22227207 */ /* 0x000fe40000000000 */
[----:B------:R-:W-:Y:S02]  /*92f0*/  LOP3.LUT R83, R83, R6, RZ, 0x3c, !PT ;  /* 0x0000000653537212 */ /* 0x000fe400078e3cff */
.L_x_139:
[----:B------:R-:W-:Y:S05]  /*9300*/  BSYNC B1 ;  /* 0x0000000000017941 */ /* 0x000fea0003800000 */
.L_x_138:
        /* <DEDUP_REMOVED lines=21> */
.L_x_143:
        /* <DEDUP_REMOVED lines=89> */
[----:B------:R-:W-:Y:S02]  /*99f0*/  UIADD3 UR4, UPT, UPT, UR43, 0x400, URZ ;  /* 0x000004002b047890 */ /* 0x000fe4000fffe0ff */
[----:B------:R-:W-:Y:S01]  /*9a00*/  UIADD3 UR9, UPT, UPT, UR49, 0x80, URZ ;  /* 0x0000008031097890 */ /* 0x000fe2000fffe0ff */
[----:B------:R-:W-:Y:S01]  /*9a10*/  UMOV UR10, UR50 ;  /* 0x00000032000a7c82 */ /* 0x000fe20008000000 */
[----:B------:R-:W-:Y:S02]  /*9a20*/  UMOV UR11, UR36 ;  /* 0x00000024000b7c82 */ /* 0x000fe40008000000 */
        /* <DEDUP_REMOVED lines=8> */
.L_x_145:
[----:B------:R-:W-:Y:S05]  /*9ab0*/  BSYNC.RECONVERGENT B0 ;  /* 0x0000000000007941 */ /* 0x000fea0003800200 */
.L_x_144:
        /* <DEDUP_REMOVED lines=20> */
.L_x_149:
[----:B------:R-:W-:Y:S05]  /*9c00*/  BSYNC B0 ;  /* 0x0000000000007941 */ /* 0x000fea0003800000 */
.L_x_148:
        /* <DEDUP_REMOVED lines=13> */
.L_x_147:
[----:B------:R-:W-:Y:S05]  /*9ce0*/  BSYNC B1 ;  /* 0x0000000000017941 */ /* 0x000fea0003800000 */
.L_x_146:
        /* <DEDUP_REMOVED lines=21> */
.L_x_151:
        /* <DEDUP_REMOVED lines=98> */
.L_x_153:
[----:B------:R-:W-:Y:S05]  /*a460*/  BSYNC.RECONVERGENT B0 ;  /* 0x0000000000007941 */ /* 0x000fea0003800200 */
.L_x_152:
        /* <DEDUP_REMOVED lines=20> */
.L_x_157:
[----:B------:R-:W-:Y:S05]  /*a5b0*/  BSYNC B0 ;  /* 0x0000000000007941 */ /* 0x000fea0003800000 */
.L_x_156:
        /* <DEDUP_REMOVED lines=13> */
.L_x_155:
[----:B------:R-:W-:Y:S05]  /*a690*/  BSYNC B1 ;  /* 0x0000000000017941 */ /* 0x000fea0003800000 */
.L_x_154:
        /* <DEDUP_REMOVED lines=21> */
.L_x_159:
        /* <DEDUP_REMOVED lines=98> */
.L_x_161:
[----:B------:R-:W-:Y:S05]  /*ae10*/  BSYNC.RECONVERGENT B0 ;  /* 0x0000000000007941 */ /* 0x000fea0003800200 */
.L_x_160:
        /* <DEDUP_REMOVED lines=17> */
[----:B------:R-:W-:Y:S04]  /*af30*/  SHF.L.U32 R2, R83, 0x1f, RZ ;  /* 0x0000001f53027819 */ /* 0x000fe800000006ff */
[----:B------:R-:W2:Y:S02]  /*af40*/  SYNCS.PHASECHK.TRANS64.TRYWAIT P0, [R85+URZ+0x20], R2 ;  /* 0x00002002550075a7 */ /* 0x000ea400080011ff */
[----:B--2---:R-:W-:Y:S05]  /*af50*/  @!P0 BRA `(.L_x_166) ;  /* 0x00000018003c8947 */ /* 0x004fea0003800000 */
.L_x_165:
[----:B------:R-:W-:Y:S05]  /*af60*/  BSYNC B0 ;  /* 0x0000000000007941 */ /* 0x000fea0003800000 */
.L_x_164:
[----:B------:R-:W-:Y:S11]  /*af70*/  ISETP.NE.AND P0, PT, R81, RZ, PT ;  /* 0x000000ff5100720c */ /* 0x000ff60003f05270 */
[----:B------:R-:W-:Y:S02]  /*af80*/  @!UPT UIADD3 URZ, UPT, UPT, URZ, URZ, URZ ;  /* 0x000000fffffff290 */ /* 0x000fe4000fffe0ff */
[----:B--2---:R-:W-:Y:S01]  /*af90*/  @P0 IADD3 R2, PT, PT, R67, R82, RZ ;  /* 0x0000005243020210 */ /* 0x004fe20007ffe0ff */
[----:B------:R-:W-:Y:S05]  /*afa0*/  @P0 WARPSYNC.ALL ;  /* 0x0000000000000948 */ /* 0x000fea0003800000 */
[----:B------:R2:W3:Y:S04]  /*afb0*/  @P0 LDSM.16.M88.4 R48, [R34+UR43+0x400] ;  /* 0x0004002b2230083b */ /* 0x0004e80008000200 */
[----:B------:R2:W4:Y:S04]  /*afc0*/  @P0 LDSM.16.M88.4 R44, [R0+0x400] ;  /* 0x00040000002c083b */ /* 0x0005280000000200 */
[----:B------:R2:W1:Y:S04]  /*afd0*/  @P0 LDSM.16.M88.4 R40, [R82+0x400] ;  /* 0x000400005228083b */ /* 0x0004680000000200 */
[----:B------:R2:W1:Y:S02]  /*afe0*/  @P0 LDSM.16.M88.4 R36, [R2+0x400] ;  /* 0x000400000224083b */ /* 0x0004640000000200 */
.L_x_163:
[----:B------:R-:W-:Y:S05]  /*aff0*/  BSYNC B1 ;  /* 0x0000000000017941 */ /* 0x000fea0003800000 */
.L_x_162:
        /* <DEDUP_REMOVED lines=11> */
[----:B--2---:R-:W2:Y:S01]  /*b0b0*/  LDC.64 R2, c[0x4][R3] ;  /* 0x0100000003027b82 */ /* 0x004ea20000000a00 */
[----:B------:R-:W3:Y:S01]  /*b0c0*/  LDCU.64 UR4, c[0x4][0x10] ;  /* 0x01000200ff0477ac */ /* 0x000ee20008000a00 */
[----:B-----5:R-:W-:Y:S01]  /*b0d0*/  MOV R5, UR9 ;  /* 0x0000000900057c02 */ /* 0x020fe20008000f00 */
[----:B------:R-:W-:Y:S01]  /*b0e0*/  IMAD.U32 R4, RZ, RZ, UR8 ;  /* 0x00000008ff047e24 */ /* 0x000fe2000f8e00ff */
[----:B-1----:R-:W-:Y:S01]  /*b0f0*/  MOV R7, UR7 ;  /* 0x0000000700077c02 */ /* 0x002fe20008000f00 */
[----:B------:R-:W-:Y:S01]  /*b100*/  IMAD.U32 R6, RZ, RZ, UR6 ;  /* 0x00000006ff067e24 */ /* 0x000fe2000f8e00ff */
[----:B---3--:R-:W-:Y:S01]  /*b110*/  MOV R11, UR5 ;  /* 0x00000005000b7c02 */ /* 0x008fe20008000f00 */
[----:B------:R-:W-:Y:S02]  /*b120*/  IMAD.U32 R10, RZ, RZ, UR4 ;  /* 0x00000004ff0a7e24 */ /* 0x000fe4000f8e00ff */
[----:B------:R-:W-:Y:S07]  /*b130*/  LEPC R20, `(.L_x_167) ;  /* 0x000000001014794e */ /* 0x000fee0000000000 */
[----:B--2-4-:R-:W-:Y:S05]  /*b140*/  CALL.ABS.NOINC R2 ;  /* 0x0000000002007343 */ /* 0x014fea0003c00000 */
.L_x_167:
[----:B------:R-:W-:Y:S01]  /*b150*/  ISETP.NE.AND P0, PT, R69, RZ, PT ;  /* 0x000000ff4500720c */ /* 0x000fe20003f05270 */
[----:B------:R-:W-:Y:S05]  /*b160*/  WARPSYNC.ALL ;  /* 0x0000000000007948 */ /* 0x000fea0003800000 */
[----:B------:R-:W-:Y:S01]  /*b170*/  R2UR UR4, R25 ;  /* 0x00000000190472ca */ /* 0x000fe200000e0000 */
[----:B------:R-:W-:Y:S01]  /*b180*/  BSSY.RECONVERGENT B0, `(.L_x_168) ;  /* 0x000005c000007945 */ /* 0x000fe20003800200 */
[----:B--23--:R-:W-:Y:S02]  /*b190*/  LOP3.LUT R0, R48, 0xffffe000, RZ, 0xc0, !PT ;  /* 0xffffe00030007812 */ /* 0x00cfe400078ec0ff */
[----:B------:R-:W-:Y:S02]  /*b1a0*/  LOP3.LUT R2, R49, 0xffffe000, RZ, 0xc0, !PT ;  /* 0xffffe00031027812 */ /* 0x000fe400078ec0ff */
[----:B------:R-:W-:Y:S02]  /*b1b0*/  LOP3.LUT R3, R50, 0xffffe000, RZ, 0xc0, !PT ;  /* 0xffffe00032037812 */ /* 0x000fe400078ec0ff */
[----:B------:R-:W-:Y:S02]  /*b1c0*/  LOP3.LUT R20, R51, 0xffffe000, RZ, 0xc0, !PT ;  /* 0xffffe00033147812 */ /* 0x000fe400078ec0ff */
[----:B----4-:R-:W-:Y:S02]  /*b1d0*/  LOP3.LUT R21, R44, 0xffffe000, RZ, 0xc0, !PT ;  /* 0xffffe0002c157812 */ /* 0x010fe400078ec0ff */
[----:B------:R-:W-:Y:S01]  /*b1e0*/  LOP3.LUT R26, R45, 0xffffe000, RZ, 0xc0, !PT ;  /* 0xffffe0002d1a7812 */ /* 0x000fe200078ec0ff */
[----:B-1----:R-:W1:Y:S01]  /*b1f0*/  LDTM.16dp128bit.x8 R4, tmem[UR4+0xe0] ;  /* 0x0000e004000479ee */ /* 0x002e620008180000 */
[----:B------:R-:W-:Y:S01]  /*b200*/  R2UR UR4, R77 ;  /* 0x000000004d0472ca */ /* 0x000fe200000e0000 */
[----:B------:R-:W-:Y:S01]  /*b210*/  NOP ;  /* 0x0000000000007918 */ /* 0x000fe20000000000 */
[----:B------:R-:W-:Y:S02]  /*b220*/  LOP3.LUT R29, R46, 0xffffe000, RZ, 0xc0, !PT ;  /* 0xffffe0002e1d7812 */ /* 0x000fe400078ec0ff */
[----:B------:R-:W-:Y:S02]  /*b230*/  LOP3.LUT R28, R47, 0xffffe000, RZ, 0xc0, !PT ;  /* 0xffffe0002f1c7812 */ /* 0x000fe400078ec0ff */
[----:B------:R-:W-:Y:S02]  /*b240*/  LOP3.LUT R31, R40, 0xffffe000, RZ, 0xc0, !PT ;  /* 0xffffe000281f7812 */ /* 0x000fe400078ec0ff */
[----:B------:R-:W-:Y:S02]  /*b250*/  LOP3.LUT R30, R41, 0xffffe000, RZ, 0xc0, !PT ;  /* 0xffffe000291e7812 */ /* 0x000fe400078ec0ff */
[----:B------:R-:W-:Y:S02]  /*b260*/  LOP3.LUT R33, R42, 0xffffe000, RZ, 0xc0, !PT ;  /* 0xffffe0002a217812 */ /* 0x000fe400078ec0ff */
[----:B------:R-:W-:Y:S01]  /*b270*/  LOP3.LUT R32, R43, 0xffffe000, RZ, 0xc0, !PT ;  /* 0xffffe0002b207812 */ /* 0x000fe200078ec0ff */
[----:B------:R-:W-:Y:S01]  /*b280*/  UIADD3 UR4, UPT, UPT, UR4, 0xb0, URZ ;  /* 0x000000b004047890 */ /* 0x000fe2000fffe0ff */
[----:B------:R-:W-:Y:S02]  /*b290*/  LOP3.LUT R35, R36, 0xffffe000, RZ, 0xc0, !PT ;  /* 0xffffe00024237812 */ /* 0x000fe400078ec0ff */
[----:B------:R-:W-:Y:S01]  /*b2a0*/  LOP3.LUT R34, R37, 0xffffe000, RZ, 0xc0, !PT ;  /* 0xffffe00025227812 */ /* 0x000fe200078ec0ff */
[----:B------:R-:W-:Y:S01]  /*b2b0*/  UPRMT UR4, UR52, 0x654, UR4 ;  /* 0x0000065434047896 */ /* 0x000fe20008000004 */
[----:B------:R-:W-:Y:S02]  /*b2c0*/  LOP3.LUT R37, R38, 0xffffe000, RZ, 0xc0, !PT ;  /* 0xffffe00026257812 */ /* 0x000fe400078ec0ff */
[----:B------:R-:W-:Y:S01]  /*b2d0*/  LOP3.LUT R36, R39, 0xffffe000, RZ, 0xc0, !PT ;  /* 0xffffe00027247812 */ /* 0x000fe200078ec0ff */
[C---:B-1----:R-:W-:Y:S01]  /*b2e0*/  FMUL R4, R24.reuse, R4 ;  /* 0x0000000418047220 */ /* 0x042fe20000400000 */
[C---:B------:R-:W-:Y:S01]  /*b2f0*/  FMUL R5, R24.reuse, R5 ;  /* 0x0000000518057220 */ /* 0x040fe20000400000 */
[C---:B------:R-:W-:Y:S01]  /*b300*/  FMUL R6, R24.reuse, R6 ;  /* 0x0000000618067220 */ /* 0x040fe20000400000 */
[C---:B------:R-:W-:Y:S01]  /*b310*/  FMUL R7, R24.reuse, R7 ;  /* 0x0000000718077220 */ /* 0x040fe20000400000 */
[C---:B------:R-:W-:Y:S01]  /*b320*/  FFMA R4, R27.reuse, R0, R4 ;  /* 0x000000001b047223 */ /* 0x040fe20000000004 */
[C---:B------:R-:W-:Y:S01]  /*b330*/  FMUL R8, R24.reuse, R8 ;  /* 0x0000000818087220 */ /* 0x040fe20000400000 */
[C---:B------:R-:W-:Y:S01]  /*b340*/  FFMA R5, R27.reuse, R2, R5 ;  /* 0x000000021b057223 */ /* 0x040fe20000000005 */
[C---:B------:R-:W-:Y:S01]  /*b350*/  FMUL R9, R24.reuse, R9 ;  /* 0x0000000918097220 */ /* 0x040fe20000400000 */
[C---:B------:R-:W-:Y:S01]  /*b360*/  FFMA R6, R27.reuse, R3, R6 ;  /* 0x000000031b067223 */ /* 0x040fe20000000006 */
[----:B------:R-:W-:Y:S01]  /*b370*/  F2FP.TF32.F32.PACK_B R4, R4 ;  /* 0x00000004ff04723e */ /* 0x000fe200024050ff */
[C---:B------:R-:W-:Y:S01]  /*b380*/  FMUL R10, R24.reuse, R10 ;  /* 0x0000000a180a7220 */ /* 0x040fe20000400000 */
[----:B------:R-:W-:Y:S01]  /*b390*/  F2FP.TF32.F32.PACK_B R5, R5 ;  /* 0x00000005ff05723e */ /* 0x000fe200024050ff */
[C---:B------:R-:W-:Y:S01]  /*b3a0*/  FFMA R7, R27.reuse, R20, R7 ;  /* 0x000000141b077223 */ /* 0x040fe20000000007 */
[C---:B------:R-:W-:Y:S01]  /*b3b0*/  FMUL R11, R24.reuse, R11 ;  /* 0x0000000b180b7220 */ /* 0x040fe20000400000 */
        /* <DEDUP_REMOVED lines=8> */
[----:B------:R-:W-:Y:S01]  /*b440*/  F2FP.TF32.F32.PACK_B R6, R6 ;  /* 0x00000006ff06723e */ /* 0x000fe200024050ff */
[C---:B------:R-:W-:Y:S01]  /*b450*/  FFMA R12, R27.reuse, R31, R12 ;  /* 0x0000001f1b0c7223 */ /* 0x040fe2000000000c */
[----:B------:R-:W-:Y:S01]  /*b460*/  F2FP.TF32.F32.PACK_B R7, R7 ;  /* 0x00000007ff07723e */ /* 0x000fe200024050ff */
[C---:B------:R-:W-:Y:S01]  /*b470*/  FMUL R16, R24.reuse, R16 ;  /* 0x0000001018107220 */ /* 0x040fe20000400000 */
[C---:B------:R-:W-:Y:S01]  /*b480*/  FFMA R13, R27.reuse, R30, R13 ;  /* 0x0000001e1b0d7223 */ /* 0x040fe2000000000d */
[C---:B------:R-:W-:Y:S01]  /*b490*/  FMUL R17, R24.reuse, R17 ;  /* 0x0000001118117220 */ /* 0x040fe20000400000 */
[C---:B------:R-:W-:Y:S01]  /*b4a0*/  FFMA R14, R27.reuse, R33, R14 ;  /* 0x000000211b0e7223 */ /* 0x040fe2000000000e */
[C---:B------:R-:W-:Y:S01]  /*b4b0*/  FMUL R18, R24.reuse, R18 ;  /* 0x0000001218127220 */ /* 0x040fe20000400000 */
[C---:B------:R-:W-:Y:S01]  /*b4c0*/  FFMA R15, R27.reuse, R32, R15 ;  /* 0x000000201b0f7223 */ /* 0x040fe2000000000f */
[----:B------:R-:W-:Y:S01]  /*b4d0*/  FMUL R19, R24, R19 ;  /* 0x0000001318137220 */ /* 0x000fe20000400000 */
[----:B------:R-:W-:Y:S01]  /*b4e0*/  F2FP.TF32.F32.PACK_B R8, R8 ;  /* 0x00000008ff08723e */ /* 0x000fe200024050ff */
[C---:B------:R-:W-:Y:S01]  /*b4f0*/  FFMA R16, R27.reuse, R35, R16 ;  /* 0x000000231b107223 */ /* 0x040fe20000000010 */
[----:B------:R-:W-:Y:S01]  /*b500*/  F2FP.TF32.F32.PACK_B R9, R9 ;  /* 0x00000009ff09723e */ /* 0x000fe200024050ff */
[----:B------:R-:W-:Y:S01]  /*b510*/  SYNCS.ARRIVE.TRANS64.RED.A1T0 RZ, [UR4], RZ ;  /* 0x000000ffffff79a7 */ /* 0x000fe20008100404 */
[----:B------:R1:W-:Y:S01]  /*b520*/  STSM.16.M88.4 [R76+0x6400], R4 ;  /* 0x006400044c007844 */ /* 0x0003e20000000200 */
[----:B------:R-:W-:Y:S01]  /*b530*/  F2FP.TF32.F32.PACK_B R10, R10 ;  /* 0x0000000aff0a723e */ /* 0x000fe200024050ff */
[C---:B------:R-:W-:Y:S01]  /*b540*/  FFMA R17, R27.reuse, R34, R17 ;  /* 0x000000221b117223 */ /* 0x040fe20000000011 */
[----:B------:R-:W-:Y:S01]  /*b550*/  F2FP.TF32.F32.PACK_B R11, R11 ;  /* 0x0000000bff0b723e */ /* 0x000fe200024050ff */
[C---:B------:R-:W-:Y:S01]  /*b560*/  FFMA R18, R27.reuse, R37, R18 ;  /* 0x000000251b127223 */ /* 0x040fe20000000012 */
[----:B------:R-:W-:Y:S01]  /*b570*/  FFMA R19, R27, R36, R19 ;  /* 0x000000241b137223 */ /* 0x000fe20000000013 */
[----:B------:R-:W-:Y:S02]  /*b580*/  F2FP.TF32.F32.PACK_B R12, R12 ;  /* 0x0000000cff0c723e */ /* 0x000fe400024050ff */
[----:B------:R1:W-:Y:S01]  /*b590*/  STSM.16.M88.4 [R75+0x6400], R8 ;  /* 0x006400084b007844 */ /* 0x0003e20000000200 */
        /* <DEDUP_REMOVED lines=26> */
.L_x_169:
[----:B------:R-:W-:Y:S05]  /*b740*/  BSYNC.RECONVERGENT B0 ;  /* 0x0000000000007941 */ /* 0x000fea0003800200 */
.L_x_168:
[----:B------:R-:W-:Y:S01]  /*b750*/  BAR.SYNC.DEFER_BLOCKING 0x1, 0x80 ;  /* 0x0042000000007b1d */ /* 0x000fe20000010000 */
[----:B------:R-:W-:Y:S01]  /*b760*/  UISETP.NE.AND UP0, UPT, UR53, -0x8, UPT ;  /* 0xfffffff83500788c */ /* 0x000fe2000bf05270 */
[----:B------:R-:W-:Y:S08]  /*b770*/  IADD3 R0, PT, PT, R22, 0x1, RZ ;  /* 0x0000000116007810 */ /* 0x000ff00007ffe0ff */
[----:B------:R-:W-:Y:S05]  /*b780*/  BRA.U !UP0, `(.L_x_170) ;  /* 0x0000000108287547 */ /* 0x000fea000b800000 */
[----:B------:R-:W-:Y:S01]  /*b790*/  ISETP.NE.AND P0, PT, R74, RZ, PT ;  /* 0x000000ff4a00720c */ /* 0x000fe20003f05270 */
[----:B------:R-:W-:Y:S01]  /*b7a0*/  IMAD.U32 R3, RZ, RZ, UR47 ;  /* 0x0000002fff037e24 */ /* 0x000fe2000f8e00ff */
[----:B------:R-:W-:Y:S01]  /*b7b0*/  UIADD3 UR4, UPT, UPT, UR47, 0x1, URZ ;  /* 0x000000012f047890 */ /* 0x000fe2000fffe0ff */
[----:B------:R-:W-:Y:S03]  /*b7c0*/  IMAD.U32 R2, RZ, RZ, UR52 ;  /* 0x00000034ff027e24 */ /* 0x000fe6000f8e00ff */
[----:B------:R-:W-:Y:S04]  /*b7d0*/  UISETP.NE.AND UP0, UPT, UR4, 0x4, UPT ;  /* 0x000000040400788c */ /* 0x000fe8000bf05270 */
[----:B------:R-:W-:Y:S03]  /*b7e0*/  USEL UR47, UR4, URZ, UP0 ;  /* 0x000000ff042f7287 */ /* 0x000fe60008000000 */
[----:B------:R-:W-:Y:S05]  /*b7f0*/  @P0 LEA R3, R3, UR43, 0x3 ;  /* 0x0000002b03030c11 */ /* 0x000fea000f8e18ff */
[----:B------:R-:W-:Y:S05]  /*b800*/  @P0 VIADD R3, R3, 0x40 ;  /* 0x0000004003030836 */ /* 0x000fea0000000000 */
[----:B------:R-:W-:Y:S04]  /*b810*/  @P0 PRMT R2, R2, 0x654, R3 ;  /* 0x0000065402020816 */ /* 0x000fe80000000003 */
[----:B------:R2:W-:Y:S03]  /*b820*/  @P0 SYNCS.ARRIVE.TRANS64.RED.A1T0 RZ, [R2+URZ], RZ ;  /* 0x000000ff02ff09a7 */ /* 0x0005e600081004ff */
.L_x_170:
[----:B------:R-:W-:Y:S01]  /*b830*/  R2UR UR6, R73 ;  /* 0x00000000490672ca */ /* 0x000fe200000e0000 */
[----:B------:R-:W-:Y:S01]  /*b840*/  UIADD3 UR53, UPT, UPT, UR53, 0x8, URZ ;  /* 0x0000000835357890 */ /* 0x000fe2000fffe0ff */
[----:B------:R-:W-:Y:S02]  /*b850*/  R2UR UR5, R59 ;  /* 0x000000003b0572ca */ /* 0x000fe400000e0000 */
[----:B------:R-:W-:Y:S02]  /*b860*/  R2UR UR4, R60 ;  /* 0x000000003c0472ca */ /* 0x000fe400000e0000 */
[----:B------:R-:W-:Y:S02]  /*b870*/  R2UR UR36, R72 ;  /* 0x00000000482472ca */ /* 0x000fe400000e0000 */
[----:B------:R-:W-:Y:S02]  /*b880*/  ISETP.NE.AND P0, PT, R64, 0x2, PT ;  /* 0x000000024000780c */ /* 0x000fe40003f05270 */
[----:B------:R-:W-:Y:S02]  /*b890*/  ISETP.NE.AND P1, PT, R0, 0x4, PT ;  /* 0x000000040000780c */ /* 0x000fe40003f25270 */
[----:B--2---:R-:W-:Y:S01]  /*b8a0*/  SEL R2, RZ, 0x1, P0 ;  /* 0x00000001ff027807 */ /* 0x004fe20000000000 */
[----:B------:R-:W-:Y:S01]  /*b8b0*/  UISETP.NE.AND UP0, UPT, UR6, URZ, UPT ;  /* 0x000000ff0600728c */ /* 0x000fe2000bf05270 */
[----:B------:R-:W-:Y:S01]  /*b8c0*/  SEL R3, RZ, 0x1, P1 ;  /* 0x00000001ff037807 */ /* 0x000fe20000800000 */
[----:B------:R-:W-:Y:S01]  /*b8d0*/  UIADD3 UR20, UPT, UPT, UR37, UR5, URZ ;  /* 0x0000000525147290 */ /* 0x000fe2000fffe0ff */
[----:B------:R-:W-:Y:S01]  /*b8e0*/  LOP3.LUT R65, R65, R2, RZ, 0x3c, !PT ;  /* 0x0000000241417212 */ /* 0x000fe200078e3cff */
[----:B------:R-:W-:Y:S01]  /*b8f0*/  UIADD3 UR16, UPT, UPT, UR38, UR4, URZ ;  /* 0x0000000426107290 */ /* 0x000fe2000fffe0ff */
[----:B------:R-:W-:Y:S02]  /*b900*/  LOP3.LUT R66, R66, R3, RZ, 0x3c, !PT ;  /* 0x0000000342427212 */ /* 0x000fe400078e3cff */
[----:B------:R-:W-:Y:S02]  /*b910*/  SEL R64, R64, RZ, P0 ;  /* 0x000000ff40407207 */ /* 0x000fe40000000000 */
[----:B------:R-:W-:Y:S01]  /*b920*/  SEL R22, R0, RZ, P1 ;  /* 0x000000ff00167207 */ /* 0x000fe20000800000 */
[----:B------:R-:W-:Y:S06]  /*b930*/  BRA.U UP0, `(.L_x_171) ;  /* 0xffffffa100d47547 */ /* 0x000fec000b83ffff */
[----:B------:R-:W-:-:S13]  /*b940*/  R2UR UR4, R61 ;  /* 0x000000003d0472ca */ /* 0x000fda00000e0000 */
[----:B------:R-:W-:-:S09]  /*b950*/  UISETP.NE.AND UP0, UPT, UR4, URZ, UPT ;  /* 0x000000ff0400728c */ /* 0x000fd2000bf05270 */
[----:B------:R-:W-:Y:S05]  /*b960*/  BRA.U !UP0, `(.L_x_172) ;  /* 0x0000000108487547 */ /* 0x000fea000b800000 */
[----:B------:R-:W2:Y:S02]  /*b970*/  LDCU.64 UR4, c[0x0][0x890] ;  /* 0x00011200ff0477ac */ /* 0x000ea40008000a00 */
[----:B--2---:R-:W-:-:S04]  /*b980*/  UISETP.NE.U32.AND UP0, UPT, UR4, URZ, UPT ;  /* 0x000000ff0400728c */ /* 0x004fc8000bf05070 */
[----:B------:R-:W-:-:S09]  /*b990*/  UISETP.NE.AND.EX UP0, UPT, UR5, URZ, UPT, UP0 ;  /* 0x000000ff0500728c */ /* 0x000fd2000bf05300 */
[----:B------:R-:W-:Y:S05]  /*b9a0*/  BRA.U UP0, `(.L_x_173) ;  /* 0x00000001000c7547 */ /* 0x000fea000b800000 */
[----:B------:R-:W-:-:S13]  /*b9b0*/  FSETP.NEU.AND P0, PT, R27, RZ, PT ;  /* 0x000000ff1b00720b */ /* 0x000fda0003f0d000 */
[----:B------:R-:W-:Y:S05]  /*b9c0*/  @!P0 EXIT ;  /* 0x000000000000894d */ /* 0x000fea0003800000 */
[----:B------:R-:W-:Y:S05]  /*b9d0*/  BRA `(.L_x_172) ;  /* 0x00000000002c7947 */ /* 0x000fea0003800000 */
.L_x_173:
[----:B------:R-:W-:Y:S01]  /*b9e0*/  ISETP.NE.AND P0, PT, R63, RZ, PT ;  /* 0x000000ff3f00720c */ /* 0x000fe20003f05270 */
[----:B------:R-:W-:-:S12]  /*b9f0*/  BSSY.RECONVERGENT B0, `(.L_x_172) ;  /* 0x0000009000007945 */ /* 0x000fd80003800200 */
[----:B------:R-:W-:Y:S05]  /*ba00*/  @P0 BRA `(.L_x_174) ;  /* 0x0000000000140947 */ /* 0x000fea0003800000 */
[----:B------:R-:W2:Y:S02]  /*ba10*/  LDCU.64 UR4, c[0x0][0x888] ;  /* 0x00011100ff0477ac */ /* 0x000ea40008000a00 */
[----:B--2---:R-:W-:-:S04]  /*ba20*/  ISETP.NE.U32.AND P0, PT, RZ, UR4, PT ;  /* 0x00000004ff007c0c */ /* 0x004fc8000bf05070 */
[----:B------:R-:W-:-:S13]  /*ba30*/  ISETP.NE.AND.EX P0, PT, RZ, UR5, PT, P0 ;  /* 0x00000005ff007c0c */ /* 0x000fda000bf05300 */
[----:B------:R-:W-:Y:S05]  /*ba40*/  @!P0 EXIT ;  /* 0x000000000000894d */ /* 0x000fea0003800000 */
[----:B------:R-:W-:Y:S05]  /*ba50*/  BRA `(.L_x_175) ;  /* 0x0000000000087947 */ /* 0x000fea0003800000 */
.L_x_174:
[----:B------:R-:W-:-:S13]  /*ba60*/  FSETP.NEU.AND P0, PT, R27, RZ, PT ;  /* 0x000000ff1b00720b */ /* 0x000fda0003f0d000 */
[----:B------:R-:W-:Y:S05]  /*ba70*/  @!P0 EXIT ;  /* 0x000000000000894d */ /* 0x000fea0003800000 */
.L_x_175:
[----:B------:R-:W-:Y:S05]  /*ba80*/  BSYNC.RECONVERGENT B0 ;  /* 0x0000000000007941 */ /* 0x000fea0003800200 */
.L_x_172:
[----:B------:R-:W-:Y:S01]  /*ba90*/  ULEA UR4, UR47, UR43, 0x3 ;  /* 0x0000002b2f047291 */ /* 0x000fe2000f8e18ff */
[----:B------:R-:W-:-:S04]  /*baa0*/  DEPBAR.LE SB0, 0x0 ;  /* 0x000080000000791a */ /* 0x000fc80000000000 */
[----:B------:R-:W-:-:S04]  /*bab0*/  UIADD3 UR4, UPT, UPT, UR4, 0x40, URZ ;  /* 0x0000004004047890 */ /* 0x000fc8000fffe0ff */
[----:B------:R-:W-:-:S09]  /*bac0*/  UPRMT UR4, UR52, 0x654, UR4 ;  /* 0x0000065434047896 */ /* 0x000fd20008000004 */
[----:B------:R-:W-:Y:S01]  /*bad0*/  SYNCS.ARRIVE.TRANS64.RED.A1T0 RZ, [UR4], RZ ;  /* 0x000000ffffff79a7 */ /* 0x000fe20008100404 */
[----:B------:R-:W-:Y:S05]  /*bae0*/  EXIT ;  /* 0x000000000000794d */ /* 0x000fea0003800000 */
.L_x_24:
[----:B---3--:R3:W4:Y:S02]  /*baf0*/  SYNCS.PHASECHK.TRANS64.TRYWAIT P0, [R3+URZ+0xe0], R2 ;  /* 0x0000e002030075a7 */ /* 0x00872400080011ff */
[----:B----4-:R-:W-:Y:S05]  /*bb00*/  @!P0 NANOSLEEP.SYNCS 0x989680 ;  /* 0x009896800000895d */ /* 0x010fea0003900000 */
[----:B------:R-:W4:Y:S02]  /*bb10*/  @!P0 SYNCS.PHASECHK.TRANS64 P0, [R3+URZ+0xe0], R2 ;  /* 0x0000e002030085a7 */ /* 0x000f2400080010ff */
[----:B----4-:R-:W-:Y:S05]  /*bb20*/  @!P0 BRA `(.L_x_24) ;  /* 0xfffffffc00f08947 */ /* 0x010fea000383ffff */
[----:B------:R-:W-:Y:S05]  /*bb30*/  BRA `(.L_x_176) ;  /* 0xffffff5c00a47947 */ /* 0x000fea000383ffff */
.L_x_27:
[----:B--2---:R-:W-:-:S07]  /*bb40*/  MOV R0, UR33 ;  /* 0x0000002100007c02 */ /* 0x004fce0008000f00 */
.L_x_177:
[----:B--2---:R2:W3:Y:S02]  /*bb50*/  SYNCS.PHASECHK.TRANS64.TRYWAIT P0, [R0+URZ+0x10], R3 ;  /* 0x00001003000075a7 */ /* 0x0044e400080011ff */
[----:B---3--:R-:W-:Y:S05]  /*bb60*/  @!P0 NANOSLEEP.SYNCS 0x989680 ;  /* 0x009896800000895d */ /* 0x008fea0003900000 */
[----:B------:R-:W3:Y:S02]  /*bb70*/  @!P0 SYNCS.PHASECHK.TRANS64 P0, [R0+URZ+0x10], R3 ;  /* 0x00001003000085a7 */ /* 0x000ee400080010ff */
[----:B---3--:R-:W-:Y:S05]  /*bb80*/  @!P0 BRA `(.L_x_177) ;  /* 0xfffffffc00f08947 */ /* 0x008fea000383ffff */
[----:B------:R-:W-:Y:S05]  /*bb90*/  BRA `(.L_x_26) ;  /* 0xffffff5c00f07947 */ /* 0x000fea000383ffff */
.L_x_36:
[----:B-1----:R-:W-:-:S07]  /*bba0*/  MOV R0, UR33 ;  /* 0x0000002100007c02 */ /* 0x002fce0008000f00 */
.L_x_178:
[----:B-1----:R1:W2:Y:S02]  /*bbb0*/  SYNCS.PHASECHK.TRANS64.TRYWAIT P0, [R0+URZ+0x10], R3 ;  /* 0x00001003000075a7 */ /* 0x0022a400080011ff */
[----:B--2---:R-:W-:Y:S05]  /*bbc0*/  @!P0 NANOSLEEP.SYNCS 0x989680 ;  /* 0x009896800000895d */ /* 0x004fea0003900000 */
[----:B------:R-:W2:Y:S02]  /*bbd0*/  @!P0 SYNCS.PHASECHK.TRANS64 P0, [R0+URZ+0x10], R3 ;  /* 0x00001003000085a7 */ /* 0x000ea400080010ff */
[----:B--2---:R-:W-:Y:S05]  /*bbe0*/  @!P0 BRA `(.L_x_178) ;  /* 0xfffffffc00f08947 */ /* 0x004fea000383ffff */
[----:B------:R-:W-:Y:S05]  /*bbf0*/  BRA `(.L_x_35) ;  /* 0xffffff6000fc7947 */ /* 0x000fea000383ffff */
.L_x_43:
[----:B-1----:R1:W4:Y:S02]  /*bc00*/  SYNCS.PHASECHK.TRANS64.TRYWAIT P0, [R3+URZ+0x70], R0 ;  /* 0x00007000030075a7 */ /* 0x00232400080011ff */
[----:B----4-:R-:W-:Y:S05]  /*bc10*/  @!P0 NANOSLEEP.SYNCS 0x989680 ;  /* 0x009896800000895d */ /* 0x010fea0003900000 */
[----:B------:R-:W4:Y:S02]  /*bc20*/  @!P0 SYNCS.PHASECHK.TRANS64 P0, [R3+URZ+0x70], R0 ;  /* 0x00007000030085a7 */ /* 0x000f2400080010ff */
[----:B----4-:R-:W-:Y:S05]  /*bc30*/  @!P0 BRA `(.L_x_43) ;  /* 0xfffffffc00f08947 */ /* 0x010fea000383ffff */
[----:B------:R-:W-:Y:S05]  /*bc40*/  BRA `(.L_x_179) ;  /* 0xffffff6400e87947 */ /* 0x000fea000383ffff */
.L_x_47:
[----:B-1----:R-:W-:-:S07]  /*bc50*/  MOV R0, UR4 ;  /* 0x0000000400007c02 */ /* 0x002fce0008000f00 */
.L_x_180:
[----:B-1----:R1:W2:Y:S02]  /*bc60*/  SYNCS.PHASECHK.TRANS64.TRYWAIT P0, [R0+URZ], R3 ;  /* 0x00000003000075a7 */ /* 0x0022a400080011ff */
[----:B--2---:R-:W-:Y:S05]  /*bc70*/  @!P0 NANOSLEEP.SYNCS 0x989680 ;  /* 0x009896800000895d */ /* 0x004fea0003900000 */
[----:B------:R-:W2:Y:S02]  /*bc80*/  @!P0 SYNCS.PHASECHK.TRANS64 P0, [R0+URZ], R3 ;  /* 0x00000003000085a7 */ /* 0x000ea400080010ff */
[----:B--2---:R-:W-:Y:S05]  /*bc90*/  @!P0 BRA `(.L_x_180) ;  /* 0xfffffffc00f08947 */ /* 0x004fea000383ffff */
[----:B------:R-:W-:Y:S05]  /*bca0*/  BRA `(.L_x_181) ;  /* 0xffffff6c00947947 */ /* 0x000fea000383ffff */
.L_x_50:
[----:B--2---:R2:W3:Y:S02]  /*bcb0*/  SYNCS.PHASECHK.TRANS64.TRYWAIT P0, [R2+URZ+0xd0], R5 ;  /* 0x0000d005020075a7 */ /* 0x0044e400080011ff */
[----:B---3--:R-:W-:Y:S05]  /*bcc0*/  @!P0 NANOSLEEP.SYNCS 0x989680 ;  /* 0x009896800000895d */ /* 0x008fea0003900000 */
[----:B------:R-:W3:Y:S02]  /*bcd0*/  @!P0 SYNCS.PHASECHK.TRANS64 P0, [R2+URZ+0xd0], R5 ;  /* 0x0000d005020085a7 */ /* 0x000ee400080010ff */
[----:B---3--:R-:W-:Y:S05]  /*bce0*/  @!P0 BRA `(.L_x_50) ;  /* 0xfffffffc00f08947 */ /* 0x008fea000383ffff */
[----:B------:R-:W-:Y:S05]  /*bcf0*/  BRA `(.L_x_182) ;  /* 0xffffff6c00f07947 */ /* 0x000fea000383ffff */
.L_x_51:
[----:B------:R-:W-:-:S07]  /*bd00*/  MOV R2, UR4 ;  /* 0x0000000400027c02 */ /* 0x000fce0008000f00 */
.L_x_183:
[----:B--2---:R2:W3:Y:S02]  /*bd10*/  SYNCS.PHASECHK.TRANS64.TRYWAIT P0, [R2+URZ+0x80], R5 ;  /* 0x00008005020075a7 */ /* 0x0044e400080011ff */
[----:B---3--:R-:W-:Y:S05]  /*bd20*/  @!P0 NANOSLEEP.SYNCS 0x989680 ;  /* 0x009896800000895d */ /* 0x008fea0003900000 */
[----:B------:R-:W3:Y:S02]  /*bd30*/  @!P0 SYNCS.PHASECHK.TRANS64 P0, [R2+URZ+0x80], R5 ;  /* 0x00008005020085a7 */ /* 0x000ee400080010ff */
[----:B---3--:R-:W-:Y:S05]  /*bd40*/  @!P0 BRA `(.L_x_183) ;  /* 0xfffffffc00f08947 */ /* 0x008fea000383ffff */
[----:B------:R-:W-:Y:S05]  /*bd50*/  BRA `(.L_x_184) ;  /* 0xffffff7000007947 */ /* 0x000fea000383ffff */
.L_x_52:
[----:B--2---:R2:W3:Y:S02]  /*bd60*/  SYNCS.PHASECHK.TRANS64.TRYWAIT P1, [R2+URZ+0x70], R5 ;  /* 0x00007005020075a7 */ /* 0x0044e400080211ff */
[----:B---3--:R-:W-:Y:S05]  /*bd70*/  @!P1 NANOSLEEP.SYNCS 0x989680 ;  /* 0x009896800000995d */ /* 0x008fea0003900000 */
[----:B------:R-:W3:Y:S02]  /*bd80*/  @!P1 SYNCS.PHASECHK.TRANS64 P1, [R2+URZ+0x70], R5 ;  /* 0x00007005020095a7 */ /* 0x000ee400080210ff */
[----:B---3--:R-:W-:Y:S05]  /*bd90*/  @!P1 BRA `(.L_x_52) ;  /* 0xfffffffc00f09947 */ /* 0x008fea000383ffff */
[----:B------:R-:W-:Y:S05]  /*bda0*/  BRA `(.L_x_185) ;  /* 0xffffff7000307947 */ /* 0x000fea000383ffff */
.L_x_55:
[----:B------:R-:W-:-:S07]  /*bdb0*/  MOV R0, UR4 ;  /* 0x0000000400007c02 */ /* 0x000fce0008000f00 */
.L_x_186:
[----:B--2---:R2:W3:Y:S02]  /*bdc0*/  SYNCS.PHASECHK.TRANS64.TRYWAIT P0, [R0+URZ+0x80], R3 ;  /* 0x00008003000075a7 */ /* 0x0044e400080011ff */
[----:B---3--:R-:W-:Y:S05]  /*bdd0*/  @!P0 NANOSLEEP.SYNCS 0x989680 ;  /* 0x009896800000895d */ /* 0x008fea0003900000 */
[----:B------:R-:W3:Y:S02]  /*bde0*/  @!P0 SYNCS.PHASECHK.TRANS64 P0, [R0+URZ+0x80], R3 ;  /* 0x00008003000085a7 */ /* 0x000ee400080010ff */
[----:B---3--:R-:W-:Y:S05]  /*bdf0*/  @!P0 BRA `(.L_x_186) ;  /* 0xfffffffc00f08947 */ /* 0x008fea000383ffff */
[----:B------:R-:W-:Y:S05]  /*be00*/  BRA `(.L_x_54) ;  /* 0xffffff7000847947 */ /* 0x000fea000383ffff */
.L_x_62:
[----:B-1----:R1:W2:Y:S02]  /*be10*/  SYNCS.PHASECHK.TRANS64.TRYWAIT P1, [R0+URZ+0x70], R5 ;  /* 0x00007005000075a7 */ /* 0x0022a400080211ff */
[----:B--2---:R-:W-:Y:S05]  /*be20*/  @!P1 NANOSLEEP.SYNCS 0x989680 ;  /* 0x009896800000995d */ /* 0x004fea0003900000 */
[----:B------:R-:W2:Y:S02]  /*be30*/  @!P1 SYNCS.PHASECHK.TRANS64 P1, [R0+URZ+0x70], R5 ;  /* 0x00007005000095a7 */ /* 0x000ea400080210ff */
[----:B--2---:R-:W-:Y:S05]  /*be40*/  @!P1 BRA `(.L_x_62) ;  /* 0xfffffffc00f09947 */ /* 0x004fea000383ffff */
[----:B------:R-:W-:Y:S05]  /*be50*/  BRA `(.L_x_187) ;  /* 0xffffff7800187947 */ /* 0x000fea000383ffff */
.L_x_63:
[----:B------:R-:W-:-:S07]  /*be60*/  MOV R3, UR46 ;  /* 0x0000002e00037c02 */ /* 0x000fce0008000f00 */
.L_x_188:
[----:B-1----:R1:W2:Y:S02]  /*be70*/  SYNCS.PHASECHK.TRANS64.TRYWAIT P0, [R3+URZ+0xb0], R0 ;  /* 0x0000b000030075a7 */ /* 0x0022a400080011ff */
[----:B--2---:R-:W-:Y:S05]  /*be80*/  @!P0 NANOSLEEP.SYNCS 0x989680 ;  /* 0x009896800000895d */ /* 0x004fea0003900000 */
[----:B------:R-:W2:Y:S02]  /*be90*/  @!P0 SYNCS.PHASECHK.TRANS64 P0, [R3+URZ+0xb0], R0 ;  /* 0x0000b000030085a7 */ /* 0x000ea400080010ff */
[----:B--2---:R-:W-:Y:S05]  /*bea0*/  @!P0 BRA `(.L_x_188) ;  /* 0xfffffffc00f08947 */ /* 0x004fea000383ffff */
[----:B------:R-:W-:Y:S05]  /*beb0*/  BRA `(.L_x_189) ;  /* 0xffffff7800687947 */ /* 0x000fea000383ffff */
.L_x_66:
[----:B------:R-:W-:Y:S07]  /*bec0*/  MOV R0, UR7 ;  /* 0x0000000700007c02 */ /* 0x000fee0008000f00 */
.L_x_190:
[----:B-1----:R1:W2:Y:S02]  /*bed0*/  SYNCS.PHASECHK.TRANS64.TRYWAIT P0, [R0+URZ], R3 ;  /* 0x00000003000075a7 */ /* 0x0022a400080011ff */
[----:B--2---:R-:W-:Y:S05]  /*bee0*/  @!P0 NANOSLEEP.SYNCS 0x989680 ;  /* 0x009896800000895d */ /* 0x004fea0003900000 */
[----:B------:R-:W2:Y:S02]  /*bef0*/  @!P0 SYNCS.PHASECHK.TRANS64 P0, [R0+URZ], R3 ;  /* 0x00000003000085a7 */ /* 0x000ea400080010ff */
[----:B--2---:R-:W-:Y:S05]  /*bf00*/  @!P0 BRA `(.L_x_190) ;  /* 0xfffffffc00f08947 */ /* 0x004fea000383ffff */
[----:B------:R-:W-:Y:S05]  /*bf10*/  BRA `(.L_x_65) ;  /* 0xffffff7800847947 */ /* 0x000fea000383ffff */
.L_x_69:
[----:B------:R-:W-:-:S07]  /*bf20*/  MOV R0, UR4 ;  /* 0x0000000400007c02 */ /* 0x000fce0008000f00 */
.L_x_191:
[----:B--2---:R2:W4:Y:S02]  /*bf30*/  SYNCS.PHASECHK.TRANS64.TRYWAIT P0, [R0+URZ], R3 ;  /* 0x00000003000075a7 */ /* 0x00452400080011ff */
[----:B----4-:R-:W-:Y:S05]  /*bf40*/  @!P0 NANOSLEEP.SYNCS 0x989680 ;  /* 0x009896800000895d */ /* 0x010fea0003900000 */
[----:B------:R-:W4:Y:S02]  /*bf50*/  @!P0 SYNCS.PHASECHK.TRANS64 P0, [R0+URZ], R3 ;  /* 0x00000003000085a7 */ /* 0x000f2400080010ff */
[----:B----4-:R-:W-:Y:S05]  /*bf60*/  @!P0 BRA `(.L_x_191) ;  /* 0xfffffffc00f08947 */ /* 0x010fea000383ffff */
[----:B------:R-:W-:Y:S05]  /*bf70*/  BRA `(.L_x_192) ;  /* 0xffffff7c00b07947 */ /* 0x000fea000383ffff */
.L_x_70:
[----:B------:R-:W-:-:S07]  /*bf80*/  MOV R0, UR5 ;  /* 0x0000000500007c02 */ /* 0x000fce0008000f00 */
.L_x_193:
[----:B-1----:R1:W2:Y:S02]  /*bf90*/  SYNCS.PHASECHK.TRANS64.TRYWAIT P0, [R0+URZ], R3 ;  /* 0x00000003000075a7 */ /* 0x0022a400080011ff */
[----:B--2---:R-:W-:Y:S05]  /*bfa0*/  @!P0 NANOSLEEP.SYNCS 0x989680 ;  /* 0x009896800000895d */ /* 0x004fea0003900000 */
[----:B------:R-:W2:Y:S02]  /*bfb0*/  @!P0 SYNCS.PHASECHK.TRANS64 P0, [R0+URZ], R3 ;  /* 0x00000003000085a7 */ /* 0x000ea400080010ff */
[----:B--2---:R-:W-:Y:S05]  /*bfc0*/  @!P0 BRA `(.L_x_193) ;  /* 0xfffffffc00f08947 */ /* 0x004fea000383ffff */
[----:B------:R-:W-:Y:S05]  /*bfd0*/  BRA `(.L_x_194) ;  /* 0xffffff7c00bc7947 */ /* 0x000fea000383ffff */
.L_x_71:
[----:B------:R-:W-:-:S07]  /*bfe0*/  MOV R0, UR5 ;  /* 0x0000000500007c02 */ /* 0x000fce0008000f00 */
.L_x_195:
[----:B-1----:R1:W2:Y:S02]  /*bff0*/  SYNCS.PHASECHK.TRANS64.TRYWAIT P0, [R0+URZ], R3 ;  /* 0x00000003000075a7 */ /* 0x0022a400080011ff */
[----:B--2---:R-:W-:Y:S05]  /*c000*/  @!P0 NANOSLEEP.SYNCS 0x989680 ;  /* 0x009896800000895d */ /* 0x004fea0003900000 */
[----:B------:R-:W2:Y:S02]  /*c010*/  @!P0 SYNCS.PHASECHK.TRANS64 P0, [R0+URZ], R3 ;  /* 0x00000003000085a7 */ /* 0x000ea400080010ff */
[----:B--2---:R-:W-:Y:S05]  /*c020*/  @!P0 BRA `(.L_x_195) ;  /* 0xfffffffc00f08947 */ /* 0x004fea000383ffff */
[----:B------:R-:W-:Y:S05]  /*c030*/  BRA `(.L_x_196) ;  /* 0xffffff7c00c87947 */ /* 0x000fea000383ffff */
.L_x_72:
[----:B------:R-:W-:-:S07]  /*c040*/  MOV R0, UR4 ;  /* 0x0000000400007c02 */ /* 0x000fce0008000f00 */
.L_x_197:
[----:B-1----:R1:W2:Y:S02]  /*c050*/  SYNCS.PHASECHK.TRANS64.TRYWAIT P0, [R0+URZ], R3 ;  /* 0x00000003000075a7 */ /* 0x0022a400080011ff */
[----:B--2---:R-:W-:Y:S05]  /*c060*/  @!P0 NANOSLEEP.SYNCS 0x989680 ;  /* 0x009896800000895d */ /* 0x004fea0003900000 */
[----:B------:R-:W2:Y:S02]  /*c070*/  @!P0 SYNCS.PHASECHK.TRANS64 P0, [R0+URZ], R3 ;  /* 0x00000003000085a7 */ /* 0x000ea400080010ff */
[----:B--2---:R-:W-:Y:S05]  /*c080*/  @!P0 BRA `(.L_x_197) ;  /* 0xfffffffc00f08947 */ /* 0x004fea000383ffff */
[----:B------:R-:W-:Y:S05]  /*c090*/  BRA `(.L_x_198) ;  /* 0xffffff7c00d47947 */ /* 0x000fea000383ffff */
.L_x_77:
[----:B---3--:R3:W4:Y:S02]  /*c0a0*/  SYNCS.PHASECHK.TRANS64.TRYWAIT P0, [R12+URZ+0x70], R9 ;  /* 0x000070090c0075a7 */ /* 0x00872400080011ff */
[----:B----4-:R-:W-:Y:S05]  /*c0b0*/  @!P0 NANOSLEEP.SYNCS 0x989680 ;  /* 0x009896800000895d */ /* 0x010fea0003900000 */
[----:B------:R-:W4:Y:S02]  /*c0c0*/  @!P0 SYNCS.PHASECHK.TRANS64 P0, [R12+URZ+0x70], R9 ;  /* 0x000070090c0085a7 */ /* 0x000f2400080010ff */
[----:B----4-:R-:W-:Y:S05]  /*c0d0*/  @!P0 BRA `(.L_x_77) ;  /* 0xfffffffc00f08947 */ /* 0x010fea000383ffff */
[----:B------:R-:W-:Y:S05]  /*c0e0*/  BRA `(.L_x_199) ;  /* 0xffffff8000ec7947 */ /* 0x000fea000383ffff */
.L_x_80:
[----:B------:R-:W-:Y:S07]  /*c0f0*/  MOV R0, UR21 ;  /* 0x0000001500007c02 */ /* 0x000fee0008000f00 */
.L_x_200:
[----:B-1----:R1:W3:Y:S02]  /*c100*/  SYNCS.PHASECHK.TRANS64.TRYWAIT P2, [R0+URZ+0x68], R9 ;  /* 0x00006809000075a7 */ /* 0x0022e400080411ff */
[----:B---3--:R-:W-:Y:S05]  /*c110*/  @!P2 NANOSLEEP.SYNCS 0x989680 ;  /* 0x009896800000a95d */ /* 0x008fea0003900000 */
[----:B------:R-:W3:Y:S02]  /*c120*/  @!P2 SYNCS.PHASECHK.TRANS64 P2, [R0+URZ+0x68], R9 ;  /* 0x000068090000a5a7 */ /* 0x000ee400080410ff */
[----:B---3--:R-:W-:Y:S05]  /*c130*/  @!P2 BRA `(.L_x_200) ;  /* 0xfffffffc00f0a947 */ /* 0x008fea000383ffff */
[----:B------:R-:W-:Y:S05]  /*c140*/  BRA `(.L_x_79) ;  /* 0xffffff8800587947 */ /* 0x000fea000383ffff */
.L_x_83:
[----:B------:R-:W-:Y:S07]  /*c150*/  MOV R9, UR21 ;  /* 0x0000001500097c02 */ /* 0x000fee0008000f00 */
.L_x_201:
[----:B-1----:R1:W3:Y:S02]  /*c160*/  SYNCS.PHASECHK.TRANS64.TRYWAIT P0, [R9+URZ+0x40], R10 ;  /* 0x0000400a090075a7 */ /* 0x0022e400080011ff */
[----:B---3--:R-:W-:Y:S05]  /*c170*/  @!P0 NANOSLEEP.SYNCS 0x989680 ;  /* 0x009896800000895d */ /* 0x008fea0003900000 */
[----:B------:R-:W3:Y:S02]  /*c180*/  @!P0 SYNCS.PHASECHK.TRANS64 P0, [R9+URZ+0x40], R10 ;  /* 0x0000400a090085a7 */ /* 0x000ee400080010ff */
[----:B---3--:R-:W-:Y:S05]  /*c190*/  @!P0 BRA `(.L_x_201) ;  /* 0xfffffffc00f08947 */ /* 0x008fea000383ffff */
[----:B------:R-:W-:Y:S05]  /*c1a0*/  BRA `(.L_x_202) ;  /* 0xffffff8800b47947 */ /* 0x000fea000383ffff */
.L_x_84:
[----:B------:R-:W-:Y:S07]  /*c1b0*/  MOV R9, UR21 ;  /* 0x0000001500097c02 */ /* 0x000fee0008000f00 */
.L_x_203:
[----:B-1----:R1:W3:Y:S02]  /*c1c0*/  SYNCS.PHASECHK.TRANS64.TRYWAIT P0, [R9+URZ+0x48], R10 ;  /* 0x0000480a090075a7 */ /* 0x0022e400080011ff */
[----:B---3--:R-:W-:Y:S05]  /*c1d0*/  @!P0 NANOSLEEP.SYNCS 0x989680 ;  /* 0x009896800000895d */ /* 0x008fea0003900000 */
[----:B------:R-:W3:Y:S02]  /*c1e0*/  @!P0 SYNCS.PHASECHK.TRANS64 P0, [R9+URZ+0x48], R10 ;  /* 0x0000480a090085a7 */ /* 0x000ee400080010ff */
[----:B---3--:R-:W-:Y:S05]  /*c1f0*/  @!P0 BRA `(.L_x_203) ;  /* 0xfffffffc00f08947 */ /* 0x008fea000383ffff */
[----:B------:R-:W-:Y:S05]  /*c200*/  BRA `(.L_x_204) ;  /* 0xffffff8800f47947 */ /* 0x000fea000383ffff */
.L_x_85:
[----:B------:R-:W-:Y:S07]  /*c210*/  MOV R9, UR21 ;  /* 0x0000001500097c02 */ /* 0x000fee0008000f00 */
.L_x_205:
[----:B-1----:R1:W3:Y:S02]  /*c220*/  SYNCS.PHASECHK.TRANS64.TRYWAIT P0, [R9+URZ+0x50], R10 ;  /* 0x0000500a090075a7 */ /* 0x0022e400080011ff */
[----:B---3--:R-:W-:Y:S05]  /*c230*/  @!P0 NANOSLEEP.SYNCS 0x989680 ;  /* 0x009896800000895d */ /* 0x008fea0003900000 */
[----:B------:R-:W3:Y:S02]  /*c240*/  @!P0 SYNCS.PHASECHK.TRANS64 P0, [R9+URZ+0x50], R10 ;  /* 0x0000500a090085a7 */ /* 0x000ee400080010ff */
[----:B---3--:R-:W-:Y:S05]  /*c250*/  @!P0 BRA `(.L_x_205) ;  /* 0xfffffffc00f08947 */ /* 0x008fea000383ffff */
[----:B------:R-:W-:Y:S05]  /*c260*/  BRA `(.L_x_206) ;  /* 0xffffff8c00387947 */ /* 0x000fea000383ffff */
.L_x_86:
[----:B------:R-:W-:Y:S07]  /*c270*/  MOV R9, UR21 ;  /* 0x0000001500097c02 */ /* 0x000fee0008000f00 */
.L_x_207:
[----:B-1----:R1:W3:Y:S02]  /*c280*/  SYNCS.PHASECHK.TRANS64.TRYWAIT P0, [R9+URZ+0x58], R10 ;  /* 0x0000580a090075a7 */ /* 0x0022e400080011ff */
[----:B---3--:R-:W-:Y:S05]  /*c290*/  @!P0 NANOSLEEP.SYNCS 0x989680 ;  /* 0x009896800000895d */ /* 0x008fea0003900000 */
[----:B------:R-:W3:Y:S02]  /*c2a0*/  @!P0 SYNCS.PHASECHK.TRANS64 P0, [R9+URZ+0x58], R10 ;  /* 0x0000580a090085a7 */ /* 0x000ee400080010ff */
[----:B---3--:R-:W-:Y:S05]  /*c2b0*/  @!P0 BRA `(.L_x_207) ;  /* 0xfffffffc00f08947 */ /* 0x008fea000383ffff */
[----:B------:R-:W-:Y:S05]  /*c2c0*/  BRA `(.L_x_208) ;  /* 0xffffff8c00807947 */ /* 0x000fea000383ffff */
.L_x_87:
[----:B------:R-:W-:Y:S07]  /*c2d0*/  MOV R0, UR21 ;  /* 0x0000001500007c02 */ /* 0x000fee0008000f00 */
.L_x_209:
[----:B-1----:R1:W3:Y:S02]  /*c2e0*/  SYNCS.PHASECHK.TRANS64.TRYWAIT P0, [R0+URZ+0x40], R9 ;  /* 0x00004009000075a7 */ /* 0x0022e400080011ff */
[----:B---3--:R-:W-:Y:S05]  /*c2f0*/  @!P0 NANOSLEEP.SYNCS 0x989680 ;  /* 0x009896800000895d */ /* 0x008fea0003900000 */
[----:B------:R-:W3:Y:S02]  /*c300*/  @!P0 SYNCS.PHASECHK.TRANS64 P0, [R0+URZ+0x40], R9 ;  /* 0x00004009000085a7 */ /* 0x000ee400080010ff */
[----:B---3--:R-:W-:Y:S05]  /*c310*/  @!P0 BRA `(.L_x_209) ;  /* 0xfffffffc00f08947 */ /* 0x008fea000383ffff */
[----:B------:R-:W-:Y:S05]  /*c320*/  BRA `(.L_x_210) ;  /* 0xffffff8c00cc7947 */ /* 0x000fea000383ffff */
.L_x_88:
[----:B------:R-:W-:Y:S07]  /*c330*/  MOV R0, UR21 ;  /* 0x0000001500007c02 */ /* 0x000fee0008000f00 */
.L_x_211:
[----:B-1----:R1:W3:Y:S02]  /*c340*/  SYNCS.PHASECHK.TRANS64.TRYWAIT P0, [R0+URZ+0x48], R9 ;  /* 0x00004809000075a7 */ /* 0x0022e400080011ff */
[----:B---3--:R-:W-:Y:S05]  /*c350*/  @!P0 NANOSLEEP.SYNCS 0x989680 ;  /* 0x009896800000895d */ /* 0x008fea0003900000 */
[----:B------:R-:W3:Y:S02]  /*c360*/  @!P0 SYNCS.PHASECHK.TRANS64 P0, [R0+URZ+0x48], R9 ;  /* 0x00004809000085a7 */ /* 0x000ee400080010ff */
[----:B---3--:R-:W-:Y:S05]  /*c370*/  @!P0 BRA `(.L_x_211) ;  /* 0xfffffffc00f08947 */ /* 0x008fea000383ffff */
[----:B------:R-:W-:Y:S05]  /*c380*/  BRA `(.L_x_212) ;  /* 0xffffff9000147947 */ /* 0x000fea000383ffff */
.L_x_89:
[----:B------:R-:W-:Y:S07]  /*c390*/  MOV R0, UR21 ;  /* 0x0000001500007c02 */ /* 0x000fee0008000f00 */
.L_x_213:
[----:B-1----:R1:W3:Y:S02]  /*c3a0*/  SYNCS.PHASECHK.TRANS64.TRYWAIT P0, [R0+URZ+0x50], R9 ;  /* 0x00005009000075a7 */ /* 0x0022e400080011ff */
[----:B---3--:R-:W-:Y:S05]  /*c3b0*/  @!P0 NANOSLEEP.SYNCS 0x989680 ;  /* 0x009896800000895d */ /* 0x008fea0003900000 */
[----:B------:R-:W3:Y:S02]  /*c3c0*/  @!P0 SYNCS.PHASECHK.TRANS64 P0, [R0+URZ+0x50], R9 ;  /* 0x00005009000085a7 */ /* 0x000ee400080010ff */
[----:B---3--:R-:W-:Y:S05]  /*c3d0*/  @!P0 BRA `(.L_x_213) ;  /* 0xfffffffc00f08947 */ /* 0x008fea000383ffff */
[----:B------:R-:W-:Y:S05]  /*c3e0*/  BRA `(.L_x_214) ;  /* 0xffffff90005c7947 */ /* 0x000fea000383ffff */
.L_x_90:
[----:B------:R-:W-:Y:S07]  /*c3f0*/  MOV R0, UR21 ;  /* 0x0000001500007c02 */ /* 0x000fee0008000f00 */
.L_x_215:
[----:B-1----:R1:W3:Y:S02]  /*c400*/  SYNCS.PHASECHK.TRANS64.TRYWAIT P0, [R0+URZ+0x58], R9 ;  /* 0x00005809000075a7 */ /* 0x0022e400080011ff */
[----:B---3--:R-:W-:Y:S05]  /*c410*/  @!P0 NANOSLEEP.SYNCS 0x989680 ;  /* 0x009896800000895d */ /* 0x008fea0003900000 */
[----:B------:R-:W3:Y:S02]  /*c420*/  @!P0 SYNCS.PHASECHK.TRANS64 P0, [R0+URZ+0x58], R9 ;  /* 0x00005809000085a7 */ /* 0x000ee400080010ff */
[----:B---3--:R-:W-:Y:S05]  /*c430*/  @!P0 BRA `(.L_x_215) ;  /* 0xfffffffc00f08947 */ /* 0x008fea000383ffff */
[----:B------:R-:W-:Y:S05]  /*c440*/  BRA `(.L_x_216) ;  /* 0xffffff9000a07947 */ /* 0x000fea000383ffff */
.L_x_92:
[----:B------:R-:W-:-:S07]  /*c450*/  MOV R3, UR21 ;  /* 0x0000001500037c02 */ /* 0x000fce0008000f00 */
.L_x_217:
[----:B-1----:R1:W4:Y:S02]  /*c460*/  SYNCS.PHASECHK.TRANS64.TRYWAIT P0, [R3+URZ+0x40], R10 ;  /* 0x0000400a030075a7 */ /* 0x00232400080011ff */
[----:B----4-:R-:W-:Y:S05]  /*c470*/  @!P0 NANOSLEEP.SYNCS 0x989680 ;  /* 0x009896800000895d */ /* 0x010fea0003900000 */
[----:B------:R-:W4:Y:S02]  /*c480*/  @!P0 SYNCS.PHASECHK.TRANS64 P0, [R3+URZ+0x40], R10 ;  /* 0x0000400a030085a7 */ /* 0x000f2400080010ff */
[----:B----4-:R-:W-:Y:S05]  /*c490*/  @!P0 BRA `(.L_x_217) ;  /* 0xfffffffc00f08947 */ /* 0x010fea000383ffff */
[----:B------:R-:W-:Y:S05]  /*c4a0*/  BRA `(.L_x_218) ;  /* 0xffffff9400107947 */ /* 0x000fea000383ffff */
.L_x_93:
[----:B-1----:R-:W-:-:S07]  /*c4b0*/  MOV R3, UR21 ;  /* 0x0000001500037c02 */ /* 0x002fce0008000f00 */
.L_x_219:
[----:B-1----:R1:W4:Y:S02]  /*c4c0*/  SYNCS.PHASECHK.TRANS64.TRYWAIT P0, [R3+URZ+0x48], R10 ;  /* 0x0000480a030075a7 */ /* 0x00232400080011ff */
[----:B----4-:R-:W-:Y:S05]  /*c4d0*/  @!P0 NANOSLEEP.SYNCS 0x989680 ;  /* 0x009896800000895d */ /* 0x010fea0003900000 */
[----:B------:R-:W4:Y:S02]  /*c4e0*/  @!P0 SYNCS.PHASECHK.TRANS64 P0, [R3+URZ+0x48], R10 ;  /* 0x0000480a030085a7 */ /* 0x000f2400080010ff */
[----:B----4-:R-:W-:Y:S05]  /*c4f0*/  @!P0 BRA `(.L_x_219) ;  /* 0xfffffffc00f08947 */ /* 0x010fea000383ffff */
[----:B------:R-:W-:Y:S05]  /*c500*/  BRA `(.L_x_220) ;  /* 0xffffff9400007947 */ /* 0x000fea000383ffff */
.L_x_94:
[----:B-1----:R-:W-:-:S07]  /*c510*/  MOV R3, UR21 ;  /* 0x0000001500037c02 */ /* 0x002fce0008000f00 */
.L_x_221:
[----:B-1----:R1:W4:Y:S02]  /*c520*/  SYNCS.PHASECHK.TRANS64.TRYWAIT P0, [R3+URZ+0x50], R10 ;  /* 0x0000500a030075a7 */ /* 0x00232400080011ff */
[----:B----4-:R-:W-:Y:S05]  /*c530*/  @!P0 NANOSLEEP.SYNCS 0x989680 ;  /* 0x009896800000895d */ /* 0x010fea0003900000 */
[----:B------:R-:W4:Y:S02]  /*c540*/  @!P0 SYNCS.PHASECHK.TRANS64 P0, [R3+URZ+0x50], R10 ;  /* 0x0000500a030085a7 */ /* 0x000f2400080010ff */
[----:B----4-:R-:W-:Y:S05]  /*c550*/  @!P0 BRA `(.L_x_221) ;  /* 0xfffffffc00f08947 */ /* 0x010fea000383ffff */
[----:B------:R-:W-:Y:S05]  /*c560*/  BRA `(.L_x_222) ;  /* 0xffffff9000f47947 */ /* 0x000fea000383ffff */
.L_x_96:
[----:B-1----:R1:W2:Y:S02]  /*c570*/  SYNCS.PHASECHK.TRANS64.TRYWAIT P0, [R0+URZ+0x70], R3 ;  /* 0x00007003000075a7 */ /* 0x0022a400080011ff */
[----:B--2---:R-:W-:Y:S05]  /*c580*/  @!P0 NANOSLEEP.SYNCS 0x989680 ;  /* 0x009896800000895d */ /* 0x004fea0003900000 */
[----:B------:R-:W2:Y:S02]  /*c590*/  @!P0 SYNCS.PHASECHK.TRANS64 P0, [R0+URZ+0x70], R3 ;  /* 0x00007003000085a7 */ /* 0x000ea400080010ff */
[----:B--2---:R-:W-:Y:S05]  /*c5a0*/  @!P0 BRA `(.L_x_96) ;  /* 0xfffffffc00f08947 */ /* 0x004fea000383ffff */
[----:B------:R-:W-:Y:S05]  /*c5b0*/  BRA `(.L_x_223) ;  /* 0xffffff9400c87947 */ /* 0x000fea000383ffff */
.L_x_107:
[----:B-1----:R-:W-:Y:S04]  /*c5c0*/  MOV R0, UR43 ;  /* 0x0000002b00007c02 */ /* 0x002fe80008000f00 */
[----:B------:R1:W3:Y:S03]  /*c5d0*/  SYNCS.PHASECHK.TRANS64.TRYWAIT P1, [R0+URZ+0x20], R3 ;  /* 0x00002003000075a7 */ /* 0x0002e600080211ff */
[----:B---3--:R-:W-:Y:S05]  /*c5e0*/  @!P1 NANOSLEEP.SYNCS 0x989680 ;  /* 0x009896800000995d */ /* 0x008fea0003900000 */
[----:B------:R-:W3:Y:S02]  /*c5f0*/  @!P1 SYNCS.PHASECHK.TRANS64 P1, [R0+URZ+0x20], R3 ;  /* 0x00002003000095a7 */ /* 0x000ee400080210ff */
[----:B---3--:R-:W-:Y:S05]  /*c600*/  @!P1 BRA `(.L_x_107) ;  /* 0xfffffffc00ec9947 */ /* 0x008fea000383ffff */
[----:B------:R-:W-:Y:S05]  /*c610*/  BRA `(.L_x_106) ;  /* 0xffffffa4006c7947 */ /* 0x000fea000383ffff */
.L_x_109:
[----:B-1----:R1:W4:Y:S02]  /*c620*/  SYNCS.PHASECHK.TRANS64.TRYWAIT P0, [R77+URZ+0x90], R2 ;  /* 0x000090024d0075a7 */ /* 0x00232400080011ff */
[----:B----4-:R-:W-:Y:S05]  /*c630*/  @!P0 NANOSLEEP.SYNCS 0x989680 ;  /* 0x009896800000895d */ /* 0x010fea0003900000 */
[----:B------:R-:W4:Y:S02]  /*c640*/  @!P0 SYNCS.PHASECHK.TRANS64 P0, [R77+URZ+0x90], R2 ;  /* 0x000090024d0085a7 */ /* 0x000f2400080010ff */
[----:B----4-:R-:W-:Y:S05]  /*c650*/  @!P0 BRA `(.L_x_109) ;  /* 0xfffffffc00f08947 */ /* 0x010fea000383ffff */
[----:B------:R-:W-:Y:S05]  /*c660*/  BRA `(.L_x_108) ;  /* 0xffffffa400987947 */ /* 0x000fea000383ffff */
.L_x_118:
[----:B-1----:R1:W2:Y:S02]  /*c670*/  SYNCS.PHASECHK.TRANS64.TRYWAIT P0, [R3+URZ+0x20], R0 ;  /* 0x00002000030075a7 */ /* 0x0022a400080011ff */
[----:B--2---:R-:W-:Y:S05]  /*c680*/  @!P0 NANOSLEEP.SYNCS 0x989680 ;  /* 0x009896800000895d */ /* 0x004fea0003900000 */
[----:B------:R-:W2:Y:S02]  /*c690*/  @!P0 SYNCS.PHASECHK.TRANS64 P0, [R3+URZ+0x20], R0 ;  /* 0x00002000030085a7 */ /* 0x000ea400080010ff */
[----:B--2---:R-:W-:Y:S05]  /*c6a0*/  @!P0 BRA `(.L_x_118) ;  /* 0xfffffffc00f08947 */ /* 0x004fea000383ffff */
[----:B------:R-:W-:Y:S05]  /*c6b0*/  BRA `(.L_x_117) ;  /* 0xffffffac00bc7947 */ /* 0x000fea000383ffff */
.L_x_126:
[----:B-1----:R1:W2:Y:S02]  /*c6c0*/  SYNCS.PHASECHK.TRANS64.TRYWAIT P0, [R84+URZ+0x20], R5 ;  /* 0x00002005540075a7 */ /* 0x0022a400080011ff */
[----:B--2---:R-:W-:Y:S05]  /*c6d0*/  @!P0 NANOSLEEP.SYNCS 0x989680 ;  /* 0x009896800000895d */ /* 0x004fea0003900000 */
[----:B------:R-:W2:Y:S02]  /*c6e0*/  @!P0 SYNCS.PHASECHK.TRANS64 P0, [R84+URZ+0x20], R5 ;  /* 0x00002005540085a7 */ /* 0x000ea400080010ff */
[----:B--2---:R-:W-:Y:S05]  /*c6f0*/  @!P0 BRA `(.L_x_126) ;  /* 0xfffffffc00f08947 */ /* 0x004fea000383ffff */
[----:B------:R-:W-:Y:S05]  /*c700*/  BRA `(.L_x_125) ;  /* 0xffffffb800007947 */ /* 0x000fea000383ffff */
.L_x_134:
[----:B-1----:R1:W2:Y:S02]  /*c710*/  SYNCS.PHASECHK.TRANS64.TRYWAIT P0, [R84+URZ+0x20], R5 ;  /* 0x00002005540075a7 */ /* 0x0022a400080011ff */
[----:B--2---:R-:W-:Y:S05]  /*c720*/  @!P0 NANOSLEEP.SYNCS 0x989680 ;  /* 0x009896800000895d */ /* 0x004fea0003900000 */
[----:B------:R-:W2:Y:S02]  /*c730*/  @!P0 SYNCS.PHASECHK.TRANS64 P0, [R84+URZ+0x20], R5 ;  /* 0x00002005540085a7 */ /* 0x000ea400080010ff */
[----:B--2---:R-:W-:Y:S05]  /*c740*/  @!P0 BRA `(.L_x_134) ;  /* 0xfffffffc00f08947 */ /* 0x004fea000383ffff */
[----:B------:R-:W-:Y:S05]  /*c750*/  BRA `(.L_x_133) ;  /* 0xffffffc000487947 */ /* 0x000fea000383ffff */
.L_x_142:
[----:B-1----:R1:W2:Y:S02]  /*c760*/  SYNCS.PHASECHK.TRANS64.TRYWAIT P0, [R85+URZ+0x20], R4 ;  /* 0x00002004550075a7 */ /* 0x0022a400080011ff */
[----:B--2---:R-:W-:Y:S05]  /*c770*/  @!P0 NANOSLEEP.SYNCS 0x989680 ;  /* 0x009896800000895d */ /* 0x004fea0003900000 */
[----:B------:R-:W2:Y:S02]  /*c780*/  @!P0 SYNCS.PHASECHK.TRANS64 P0, [R85+URZ+0x20], R4 ;  /* 0x00002004550085a7 */ /* 0x000ea400080010ff */
[----:B--2---:R-:W-:Y:S05]  /*c790*/  @!P0 BRA `(.L_x_142) ;  /* 0xfffffffc00f08947 */ /* 0x004fea000383ffff */
[----:B------:R-:W-:Y:S05]  /*c7a0*/  BRA `(.L_x_141) ;  /* 0xffffffc8009c7947 */ /* 0x000fea000383ffff */
.L_x_150:
[----:B-1----:R1:W2:Y:S02]  /*c7b0*/  SYNCS.PHASECHK.TRANS64.TRYWAIT P0, [R85+URZ+0x20], R4 ;  /* 0x00002004550075a7 */ /* 0x0022a400080011ff */
[----:B--2---:R-:W-:Y:S05]  /*c7c0*/  @!P0 NANOSLEEP.SYNCS 0x989680 ;  /* 0x009896800000895d */ /* 0x004fea0003900000 */
[----:B------:R-:W2:Y:S02]  /*c7d0*/  @!P0 SYNCS.PHASECHK.TRANS64 P0, [R85+URZ+0x20], R4 ;  /* 0x00002004550085a7 */ /* 0x000ea400080010ff */
[----:B--2---:R-:W-:Y:S05]  /*c7e0*/  @!P0 BRA `(.L_x_150) ;  /* 0xfffffffc00f08947 */ /* 0x004fea000383ffff */
[----:B------:R-:W-:Y:S05]  /*c7f0*/  BRA `(.L_x_149) ;  /* 0xffffffd400007947 */ /* 0x000fea000383ffff */
.L_x_158:
[----:B-1----:R1:W2:Y:S02]  /*c800*/  SYNCS.PHASECHK.TRANS64.TRYWAIT P0, [R85+URZ+0x20], R4 ;  /* 0x00002004550075a7 */ /* 0x0022a400080011ff */
[----:B--2---:R-:W-:Y:S05]  /*c810*/  @!P0 NANOSLEEP.SYNCS 0x989680 ;  /* 0x009896800000895d */ /* 0x004fea0003900000 */
[----:B------:R-:W2:Y:S02]  /*c820*/  @!P0 SYNCS.PHASECHK.TRANS64 P0, [R85+URZ+0x20], R4 ;  /* 0x00002004550085a7 */ /* 0x000ea400080010ff */
[----:B--2---:R-:W-:Y:S05]  /*c830*/  @!P0 BRA `(.L_x_158) ;  /* 0xfffffffc00f08947 */ /* 0x004fea000383ffff */
[----:B------:R-:W-:Y:S05]  /*c840*/  BRA `(.L_x_157) ;  /* 0xffffffdc00587947 */ /* 0x000fea000383ffff */
.L_x_166:
[----:B--2---:R2:W3:Y:S02]  /*c850*/  SYNCS.PHASECHK.TRANS64.TRYWAIT P0, [R85+URZ+0x20], R2 ;  /* 0x00002002550075a7 */ /* 0x0044e400080011ff */
[----:B---3--:R-:W-:Y:S05]  /*c860*/  @!P0 NANOSLEEP.SYNCS 0x989680 ;  /* 0x009896800000895d */ /* 0x008fea0003900000 */
[----:B------:R-:W3:Y:S02]  /*c870*/  @!P0 SYNCS.PHASECHK.TRANS64 P0, [R85+URZ+0x20], R2 ;  /* 0x00002002550085a7 */ /* 0x000ee400080010ff */
[----:B---3--:R-:W-:Y:S05]  /*c880*/  @!P0 BRA `(.L_x_166) ;  /* 0xfffffffc00f08947 */ /* 0x008fea000383ffff */
[----:B------:R-:W-:Y:S05]  /*c890*/  BRA `(.L_x_165) ;  /* 0xffffffe400b07947 */ /* 0x000fea000383ffff */
        .weak           $__internal_0_$__cuda_sm10x_tcgen05_guardrail_trap_col_being_dealloced_not_returned_by_alloc
        .type           $__internal_0_$__cuda_sm10x_tcgen05_guardrail_trap_col_being_dealloced_not_returned_by_alloc,@function
        .size           $__internal_0_$__cuda_sm10x_tcgen05_guardrail_trap_col_being_dealloced_not_returned_by_alloc,($__internal_1_$__cuda_sm10x_tcgen05_guardrail_trap_phase_invalid_during_alloc - $__internal_0_$__cuda_sm10x_tcgen05_guardrail_trap_col_being_dealloced_not_returned_by_alloc)
$__internal_0_$__cuda_sm10x_tcgen05_guardrail_trap_col_being_dealloced_not_returned_by_alloc:
[----:B------:R-:W-:Y:S05]  /*c8a0*/  BPT.TRAP 0x1 ;  /* 0x000000040000795c */ /* 0x000fea0000300000 */
[----:B------:R-:W-:-:S04]  /*c8b0*/  HFMA2 R3, -RZ, RZ, 0, 0 ;  /* 0x00000000ff037431 */ /* 0x000fc800000001ff */
[----:B------:R-:W-:Y:S05]  /*c8c0*/  RET.REL.NODEC R2 `(_ZN7cutlass13device_kernelINS_4gemm6kernel13GemmUniversalIN4cute5tupleIJiiiiEEENS1_10collective13CollectiveMmaINS1_35MainloopSm100TmaUmmaWarpSpecializedILi2ELi2ELi4ENS5_IJNS4_1CILi2EEESB_NSA_ILi1EEEEEEEENS5_IJNSA_ILi64EEENSA_ILi256EEESF_EEENS_10tfloat32_tENS5_IJlSC_lEEESI_SJ_NS4_8TiledMMAINS4_8MMA_AtomIJNS4_17SM100_MMA_TF32_SSISI_SI_fLi64ELi256ELNS4_4UMMA5MajorE0ELSO_0ELNSN_7ScaleInE0ELSP_0EEEEEENS4_6LayoutINS5_IJSC_SC_SC_EEENS5_IJNSA_ILi0EEESU_SU_EEEEENS5_IJNS4_10UnderscoreESX_SX_EEEEENS4_23SM90_TMA_LOAD_MULTICASTENS4_14ComposedLayoutINS4_7SwizzleILi3ELi4ELi3EEENS4_18smem_ptr_flag_bitsILi32EEENSS_INS5_IJNSA_ILi8EEENSA_ILi32EEEEEENS5_IJS17_SC_EEEEEEEvNS4_8identityES10_S1B_vS1C_EENS_8epilogue10collective18CollectiveEpilogueINS1E_23Sm100TmaWarpSpecializedILi4ELi2ELi16ELb1ELb0EEEJSH_NS5_IJNSS_ISF_SC_EENSS_IS17_SC_EEEEESI_SJ_SI_SJ_NS1E_6fusion15FusionCallbacksIS1I_NS1M_17LinearCombinationISI_fSI_fLNS_15FloatRoundStyleE2EEESH_S1L_JEEENS4_5SM1004TMEM4LOAD26SM100_TMEM_LOAD_16dp128b8xENS4_13SM90_TMA_LOADES1B_NS4_17SM75_U32x4_LDSM_NENS4_14SM90_TMA_STOREES1B_NS4_17SM90_U32x4_STSM_NENS4_39AutoVectorizingCopyWithAssumedAlignmentILi128EEEEEEvvEEEEvNT_6ParamsE) ;  /* 0xffffff3402cc7950 */ /* 0x000fea0003c3ffff */
        .weak           $__internal_1_$__cuda_sm10x_tcgen05_guardrail_trap_phase_invalid_during_alloc
        .type           $__internal_1_$__cuda_sm10x_tcgen05_guardrail_trap_phase_invalid_during_alloc,@function
        .size           $__internal_1_$__cuda_sm10x_tcgen05_guardrail_trap_phase_invalid_during_alloc,($__internal_2_$__cuda_sm10x_tcgen05_guardrail_trap_unallocated_columns_being_dealloced - $__internal_1_$__cuda_sm10x_tcgen05_guardrail_trap_phase_invalid_during_alloc)
$__internal_1_$__cuda_sm10x_tcgen05_guardrail_trap_phase_invalid_during_alloc:
[----:B------:R-:W-:Y:S05]  /*c8d0*/  BPT.TRAP 0x1 ;  /* 0x000000040000795c */ /* 0x000fea0000300000 */
[----:B------:R-:W-:-:S04]  /*c8e0*/  MOV R5, 0x0 ;  /* 0x0000000000057802 */ /* 0x000fc80000000f00 */
[----:B------:R-:W-:Y:S05]  /*c8f0*/  RET.REL.NODEC R4 `(_ZN7cutlass13device_kernelINS_4gemm6kernel13GemmUniversalIN4cute5tupleIJiiiiEEENS1_10collective13CollectiveMmaINS1_35MainloopSm100TmaUmmaWarpSpecializedILi2ELi2ELi4ENS5_IJNS4_1CILi2EEESB_NSA_ILi1EEEEEEEENS5_IJNSA_ILi64EEENSA_ILi256EEESF_EEENS_10tfloat32_tENS5_IJlSC_lEEESI_SJ_NS4_8TiledMMAINS4_8MMA_AtomIJNS4_17SM100_MMA_TF32_SSISI_SI_fLi64ELi256ELNS4_4UMMA5MajorE0ELSO_0ELNSN_7ScaleInE0ELSP_0EEEEEENS4_6LayoutINS5_IJSC_SC_SC_EEENS5_IJNSA_ILi0EEESU_SU_EEEEENS5_IJNS4_10UnderscoreESX_SX_EEEEENS4_23SM90_TMA_LOAD_MULTICASTENS4_14ComposedLayoutINS4_7SwizzleILi3ELi4ELi3EEENS4_18smem_ptr_flag_bitsILi32EEENSS_INS5_IJNSA_ILi8EEENSA_ILi32EEEEEENS5_IJS17_SC_EEEEEEEvNS4_8identityES10_S1B_vS1C_EENS_8epilogue10collective18CollectiveEpilogueINS1E_23Sm100TmaWarpSpecializedILi4ELi2ELi16ELb1ELb0EEEJSH_NS5_IJNSS_ISF_SC_EENSS_IS17_SC_EEEEESI_SJ_SI_SJ_NS1E_6fusion15FusionCallbacksIS1I_NS1M_17LinearCombinationISI_fSI_fLNS_15FloatRoundStyleE2EEESH_S1L_JEEENS4_5SM1004TMEM4LOAD26SM100_TMEM_LOAD_16dp128b8xENS4_13SM90_TMA_LOADES1B_NS4_17SM75_U32x4_LDSM_NENS4_14SM90_TMA_STOREES1B_NS4_17SM90_U32x4_STSM_NENS4_39AutoVectorizingCopyWithAssumedAlignmentILi128EEEEEEvvEEEEvNT_6ParamsE) ;  /* 0xffffff3404c07950 */ /* 0x000fea0003c3ffff */
        .weak           $__internal_2_$__cuda_sm10x_tcgen05_guardrail_trap_unallocated_columns_being_dealloced
        .type           $__internal_2_$__cuda_sm10x_tcgen05_guardrail_trap_unallocated_columns_being_dealloced,@function
        .size           $__internal_2_$__cuda_sm10x_tcgen05_guardrail_trap_unallocated_columns_being_dealloced,(.L_x_225 - $__internal_2_$__cuda_sm10x_tcgen05_guardrail_trap_unallocated_columns_being_dealloced)
$__internal_2_$__cuda_sm10x_tcgen05_guardrail_trap_unallocated_columns_being_dealloced:
[----:B------:R-:W-:Y:S05]  /*c900*/  BPT.TRAP 0x1 ;  /* 0x000000040000795c */ /* 0x000fea0000300000 */
[----:B------:R-:W-:-:S04]  /*c910*/  HFMA2 R3, -RZ, RZ, 0, 0 ;  /* 0x00000000ff037431 */ /* 0x000fc800000001ff */
[----:B------:R-:W-:Y:S05]  /*c920*/  RET.REL.NODEC R2 `(_ZN7cutlass13device_kernelINS_4gemm6kernel13GemmUniversalIN4cute5tupleIJiiiiEEENS1_10collective13CollectiveMmaINS1_35MainloopSm100TmaUmmaWarpSpecializedILi2ELi2ELi4ENS5_IJNS4_1CILi2EEESB_NSA_ILi1EEEEEEEENS5_IJNSA_ILi64EEENSA_ILi256EEESF_EEENS_10tfloat32_tENS5_IJlSC_lEEESI_SJ_NS4_8TiledMMAINS4_8MMA_AtomIJNS4_17SM100_MMA_TF32_SSISI_SI_fLi64ELi256ELNS4_4UMMA5MajorE0ELSO_0ELNSN_7ScaleInE0ELSP_0EEEEEENS4_6LayoutINS5_IJSC_SC_SC_EEENS5_IJNSA_ILi0EEESU_SU_EEEEENS5_IJNS4_10UnderscoreESX_SX_EEEEENS4_23SM90_TMA_LOAD_MULTICASTENS4_14ComposedLayoutINS4_7SwizzleILi3ELi4ELi3EEENS4_18smem_ptr_flag_bitsILi32EEENSS_INS5_IJNSA_ILi8EEENSA_ILi32EEEEEENS5_IJS17_SC_EEEEEEEvNS4_8identityES10_S1B_vS1C_EENS_8epilogue10collective18CollectiveEpilogueINS1E_23Sm100TmaWarpSpecializedILi4ELi2ELi16ELb1ELb0EEEJSH_NS5_IJNSS_ISF_SC_EENSS_IS17_SC_EEEEESI_SJ_SI_SJ_NS1E_6fusion15FusionCallbacksIS1I_NS1M_17LinearCombinationISI_fSI_fLNS_15FloatRoundStyleE2EEESH_S1L_JEEENS4_5SM1004TMEM4LOAD26SM100_TMEM_LOAD_16dp128b8xENS4_13SM90_TMA_LOADES1B_NS4_17SM75_U32x4_LDSM_NENS4_14SM90_TMA_STOREES1B_NS4_17SM90_U32x4_STSM_NENS4_39AutoVectorizingCopyWithAssumedAlignmentILi128EEEEEEvvEEEEvNT_6ParamsE) ;  /* 0xffffff3402b47950 */ /* 0x000fea0003c3ffff */
.L_x_224:
[----:B------:R-:W-:-:S00]  /*c930*/  BRA `(.L_x_224) ;  /* 0xfffffffc00fc7947 */ /* 0x000fc0000383ffff */
[----:B------:R-:W-:-:S00]  /*c940*/  NOP ;  /* 0x0000000000007918 */ /* 0x000fc00000000000 */
        /* <DEDUP_REMOVED lines=11> */
.L_x_225:


//--------------------- .nv.global.init           --------------------------
	.section	.nv.global.init,"aw",@progbits
.nv.global.init:
	.type		$str$27,@object
	.size		$str$27,($str$28 - $str$27)
$str$27:
        /*0000*/ 	.byte	0x28, 0x61, 0x64, 0x64, 0x72, 0x65, 0x73, 0x73, 0x20, 0x26, 0x20, 0x6d, 0x61, 0x73, 0x6b, 0x29
        /*0010*/ 	.byte	0x20, 0x3d, 0x3d, 0x20, 0x30, 0x00
	.type		$str$28,@object
	.size		$str$28,($str$26 - $str$28)
$str$28:
        /*0016*/ 	.byte	0x2f, 0x74, 0x6d, 0x70, 0x2f, 0x63, 0x75, 0x74, 0x6c, 0x61, 0x73, 0x73, 0x5f, 0x73, 0x77, 0x65
        /*0026*/ 	.byte	0x65, 0x70, 0x5f, 0x73, 0x72, 0x63, 0x2f, 0x69, 0x6e, 0x63, 0x6c, 0x75, 0x64, 0x65, 0x2f, 0x63
        /*0036*/ 	.byte	0x75, 0x74, 0x65, 0x2f, 0x70, 0x6f, 0x69, 0x6e, 0x74, 0x65, 0x72, 0x5f, 0x66, 0x6c, 0x61, 0x67
        /*0046*/ 	.byte	0x67, 0x65, 0x64, 0x2e, 0x68, 0x70, 0x70, 0x00
	.type		$str$26,@object
	.size		$str$26,($str$25 - $str$26)
$str$26:
        /*004e*/ 	.byte	0x2f, 0x74, 0x6d, 0x70, 0x2f, 0x63, 0x75, 0x74, 0x6c, 0x61, 0x73, 0x73, 0x5f, 0x73, 0x77, 0x65
        /*005e*/ 	.byte	0x65, 0x70, 0x5f, 0x73, 0x72, 0x63, 0x2f, 0x69, 0x6e, 0x63, 0x6c, 0x75, 0x64, 0x65, 0x2f, 0x63
        /*006e*/ 	.byte	0x75, 0x74, 0x65, 0x2f, 0x61, 0x74, 0x6f, 0x6d, 0x2f, 0x63, 0x6f, 0x70, 0x79, 0x5f, 0x74, 0x72
        /*007e*/ 	.byte	0x61, 0x69, 0x74, 0x73, 0x5f, 0x73, 0x6d, 0x31, 0x30, 0x30, 0x2e, 0x68, 0x70, 0x70, 0x00
	.type		$str$25,@object
	.size		$str$25,(__unnamed_1 - $str$25)
$str$25:
        /*008d*/ 	.byte	0x28, 0x28, 0x75, 0x69, 0x6e, 0x74, 0x33, 0x32, 0x5f, 0x74, 0x28, 0x74, 0x68, 0x72, 0x65, 0x61
        /*009d*/ 	.byte	0x64, 0x49, 0x64, 0x78, 0x2e, 0x78, 0x29, 0x20, 0x2f, 0x20, 0x33, 0x32, 0x29, 0x20, 0x25, 0x20
        /*00ad*/ 	.byte	0x34, 0x29, 0x20, 0x3d, 0x3d, 0x20, 0x28, 0x28, 0x28, 0x74, 0x6d, 0x65, 0x6d, 0x5f, 0x61, 0x64
        /*00bd*/ 	.byte	0x64, 0x72, 0x20, 0x3e, 0x3e, 0x20, 0x31, 0x36, 0x29, 0x20, 0x2f, 0x20, 0x33, 0x32, 0x29, 0x20
        /*00cd*/ 	.byte	0x25, 0x20, 0x34, 0x29, 0x00
	.type		__unnamed_1,@object
	.size		__unnamed_1,(__unnamed_2 - __unnamed_1)
__unnamed_1:
        /*00d2*/ 	.byte	0x61, 0x75, 0x74, 0x6f, 0x20, 0x63, 0x75, 0x74, 0x65, 0x3a, 0x3a, 0x61, 0x73, 0x5f, 0x70, 0x6f
        /* <DEDUP_REMOVED lines=24> */
        /*0262*/ 	.byte	0x30, 0x34, 0x38, 0x3e, 0x3e, 0x3e, 0x3e, 0x5d, 0x00
	.type		__unnamed_2,@object
	.size		__unnamed_2,(.L_2 - __unnamed_2)
__unnamed_2:
        /* <DEDUP_REMOVED lines=45> */
        /*053b*/ 	.byte	0x3e, 0x3e, 0x3e, 0x5d, 0x00
.L_2:


//--------------------- .nv.shared._ZN7cutlass13device_kernelINS_4gemm6kernel13GemmUniversalIN4cute5tupleIJiiiiEEENS1_10collective13CollectiveMmaINS1_35MainloopSm100TmaUmmaWarpSpecializedILi2ELi2ELi4ENS5_IJNS4_1CILi2EEESB_NSA_ILi1EEEEEEEENS5_IJNSA_ILi64EEENSA_ILi256EEESF_EEENS_10tfloat32_tENS5_IJlSC_lEEESI_SJ_NS4_8TiledMMAINS4_8MMA_AtomIJNS4_17SM100_MMA_TF32_SSISI_SI_fLi64ELi256ELNS4_4UMMA5MajorE0ELSO_0ELNSN_7ScaleInE0ELSP_0EEEEEENS4_6LayoutINS5_IJSC_SC_SC_EEENS5_IJNSA_ILi0EEESU_SU_EEEEENS5_IJNS4_10UnderscoreESX_SX_EEEEENS4_23SM90_TMA_LOAD_MULTICASTENS4_14ComposedLayoutINS4_7SwizzleILi3ELi4ELi3EEENS4_18smem_ptr_flag_bitsILi32EEENSS_INS5_IJNSA_ILi8EEENSA_ILi32EEEEEENS5_IJS17_SC_EEEEEEEvNS4_8identityES10_S1B_vS1C_EENS_8epilogue10collective18CollectiveEpilogueINS1E_23Sm100TmaWarpSpecializedILi4ELi2ELi16ELb1ELb0EEEJSH_NS5_IJNSS_ISF_SC_EENSS_IS17_SC_EEEEESI_SJ_SI_SJ_NS1E_6fusion15FusionCallbacksIS1I_NS1M_17LinearCombinationISI_fSI_fLNS_15FloatRoundStyleE2EEESH_S1L_JEEENS4_5SM1004TMEM4LOAD26SM100_TMEM_LOAD_16dp128b8xENS4_13SM90_TMA_LOADES1B_NS4_17SM75_U32x4_LDSM_NENS4_14SM90_TMA_STOREES1B_NS4_17SM90_U32x4_STSM_NENS4_39AutoVectorizingCopyWithAssumedAlignmentILi128EEEEEEvvEEEEvNT_6ParamsE --------------------------
	.section	.nv.shared._ZN7cutlass13device_kernelINS_4gemm6kernel13GemmUniversalIN4cute5tupleIJiiiiEEENS1_10collective13CollectiveMmaINS1_35MainloopSm100TmaUmmaWarpSpecializedILi2ELi2ELi4ENS5_IJNS4_1CILi2EEESB_NSA_ILi1EEEEEEEENS5_IJNSA_ILi64EEENSA_ILi256EEESF_EEENS_10tfloat32_tENS5_IJlSC_lEEESI_SJ_NS4_8TiledMMAINS4_8MMA_AtomIJNS4_17SM100_MMA_TF32_SSISI_SI_fLi64ELi256ELNS4_4UMMA5MajorE0ELSO_0ELNSN_7ScaleInE0ELSP_0EEEEEENS4_6LayoutINS5_IJSC_SC_SC_EEENS5_IJNSA_ILi0EEESU_SU_EEEEENS5_IJNS4_10UnderscoreESX_SX_EEEEENS4_23SM90_TMA_LOAD_MULTICASTENS4_14ComposedLayoutINS4_7SwizzleILi3ELi4ELi3EEENS4_18smem_ptr_flag_bitsILi32EEENSS_INS5_IJNSA_ILi8EEENSA_ILi32EEEEEENS5_IJS17_SC_EEEEEEEvNS4_8identityES10_S1B_vS1C_EENS_8epilogue10collective18CollectiveEpilogueINS1E_23Sm100TmaWarpSpecializedILi4ELi2ELi16ELb1ELb0EEEJSH_NS5_IJNSS_ISF_SC_EENSS_IS17_SC_EEEEESI_SJ_SI_SJ_NS1E_6fusion15FusionCallbacksIS1I_NS1M_17LinearCombinationISI_fSI_fLNS_15FloatRoundStyleE2EEESH_S1L_JEEENS4_5SM1004TMEM4LOAD26SM100_TMEM_LOAD_16dp128b8xENS4_13SM90_TMA_LOADES1B_NS4_17SM75_U32x4_LDSM_NENS4_14SM90_TMA_STOREES1B_NS4_17SM90_U32x4_STSM_NENS4_39AutoVectorizingCopyWithAssumedAlignmentILi128EEEEEEvvEEEEvNT_6ParamsE,"aw",@nobits
	.sectionflags	@""
	.align	16
	.zero		1024


//--------------------- .nv.shared.reserved.0     --------------------------
	.section	.nv.shared.reserved.0,"aw",@nobits
	.weak		__nv_reservedSMEM_offset_0_alias
	.size		__nv_reservedSMEM_offset_0_alias, 0, 64
	.other		__nv_reservedSMEM_offset_0_alias,@"STO_CUDA_RESERVED_SHARED STV_DEFAULT"
__nv_reservedSMEM_offset_0_alias:
	.zero		0
.nv.shared.reserved.0:
	.zero		64
	.weak		__nv_reservedSMEM_tcgen05_partition
	.type		__nv_reservedSMEM_tcgen05_partition,@object
	.size		__nv_reservedSMEM_tcgen05_partition,(.L_0 - __nv_reservedSMEM_tcgen05_partition)
__nv_reservedSMEM_tcgen05_partition:
	.zero		32
.L_0:


//--------------------- .nv.global                --------------------------
	.section	.nv.global,"aw",@nobits
.nv.global:
	.type		_ZN40_INTERNAL_9bc9ef17_4_k_cu_fce062a8_332134cute1_E,@object
	.size		_ZN40_INTERNAL_9bc9ef17_4_k_cu_fce062a8_332134cute1_E,(_ZN40_INTERNAL_9bc9ef17_4_k_cu_fce062a8_332134cuda3std3__45__cpo6cbeginE - _ZN40_INTERNAL_9bc9ef17_4_k_cu_fce062a8_332134cute1_E)
_ZN40_INTERNAL_9bc9ef17_4_k_cu_fce062a8_332134cute1_E:
	.zero		1
	.type		_ZN40_INTERNAL_9bc9ef17_4_k_cu_fce062a8_332134cuda3std3__45__cpo6cbeginE,@object
	.size		_ZN40_INTERNAL_9bc9ef17_4_k_cu_fce062a8_332134cuda3std3__45__cpo6cbeginE,(_ZN40_INTERNAL_9bc9ef17_4_k_cu_fce062a8_332134cuda3std3__48in_placeE - _ZN40_INTERNAL_9bc9ef17_4_k_cu_fce062a8_332134cuda3std3__45__cpo6cbeginE)
_ZN40_INTERNAL_9bc9ef17_4_k_cu_fce062a8_332134cuda3std3__45__cpo6cbeginE:
	.zero		1
	.type		_ZN40_INTERNAL_9bc9ef17_4_k_cu_fce062a8_332134cuda3std3__48in_placeE,@object
	.size		_ZN40_INTERNAL_9bc9ef17_4_k_cu_fce062a8_332134cuda3std3__48in_placeE,(_ZN40_INTERNAL_9bc9ef17_4_k_cu_fce062a8_332134cuda3std6ranges3__45__cpo9iter_moveE - _ZN40_INTERNAL_9bc9ef17_4_k_cu_fce062a8_332134cuda3std3__48in_placeE)
_ZN40_INTERNAL_9bc9ef17_4_k_cu_fce062a8_332134cuda3std3__48in_placeE:
	.zero		1
	.type		_ZN40_INTERNAL_9bc9ef17_4_k_cu_fce062a8_332134cuda3std6ranges3__45__cpo9iter_moveE,@object
	.size		_ZN40_INTERNAL_9bc9ef17_4_k_cu_fce062a8_332134cuda3std6ranges3__45__cpo9iter_moveE,(_ZN40_INTERNAL_9bc9ef17_4_k_cu_fce062a8_332134cuda3std3__45__cpo5beginE - _ZN40_INTERNAL_9bc9ef17_4_k_cu_fce062a8_332134cuda3std6ranges3__45__cpo9iter_moveE)
_ZN40_INTERNAL_9bc9ef17_4_k_cu_fce062a8_332134cuda3std6ranges3__45__cpo9iter_moveE:
	.zero		1
	.type		_ZN40_INTERNAL_9bc9ef17_4_k_cu_fce062a8_332134cuda3std3__45__cpo5beginE,@object
	.size		_ZN40_INTERNAL_9bc9ef17_4_k_cu_fce062a8_332134cuda3std3__45__cpo5beginE,(_ZN40_INTERNAL_9bc9ef17_4_k_cu_fce062a8_332134cuda3std3__442_GLOBAL__N__9bc9ef17_4_k_cu_fce062a8_332136ignoreE - _ZN40_INTERNAL_9bc9ef17_4_k_cu_fce062a8_332134cuda3std3__45__cpo5beginE)
_ZN40_INTERNAL_9bc9ef17_4_k_cu_fce062a8_332134cuda3std3__45__cpo5beginE:
	.zero		1
	.type		_ZN40_INTERNAL_9bc9ef17_4_k_cu_fce062a8_332134cuda3std3__442_GLOBAL__N__9bc9ef17_4_k_cu_fce062a8_332136ignoreE,@object
	.size		_ZN40_INTERNAL_9bc9ef17_4_k_cu_fce062a8_332134cuda3std3__442_GLOBAL__N__9bc9ef17_4_k_cu_fce062a8_332136ignoreE,(_ZN40_INTERNAL_9bc9ef17_4_k_cu_fce062a8_332134cute7productE - _ZN40_INTERNAL_9bc9ef17_4_k_cu_fce062a8_332134cuda3std3__442_GLOBAL__N__9bc9ef17_4_k_cu_fce062a8_332136ignoreE)
_ZN40_INTERNAL_9bc9ef17_4_k_cu_fce062a8_332134cuda3std3__442_GLOBAL__N__9bc9ef17_4_k_cu_fce062a8_332136ignoreE:
	.zero		1
	.type		_ZN40_INTERNAL_9bc9ef17_4_k_cu_fce062a8_332134cute7productE,@object
	.size		_ZN40_INTERNAL_9bc9ef17_4_k_cu_fce062a8_332134cute7productE,(_ZN40_INTERNAL_9bc9ef17_4_k_cu_fce062a8_332134cuda3std3__45__cpo3endE - _ZN40_INTERNAL_9bc9ef17_4_k_cu_fce062a8_332134cute7productE)
_ZN40_INTERNAL_9bc9ef17_4_k_cu_fce062a8_332134cute7productE:
	.zero		1
	.type		_ZN40_INTERNAL_9bc9ef17_4_k_cu_fce062a8_332134cuda3std3__45__cpo3endE,@object
	.size		_ZN40_INTERNAL_9bc9ef17_4_k_cu_fce062a8_332134cuda3std3__45__cpo3endE,(_ZN40_INTERNAL_9bc9ef17_4_k_cu_fce062a8_332134cuda3std3__419piecewise_constructE - _ZN40_INTERNAL_9bc9ef17_4_k_cu_fce062a8_332134cuda3std3__45__cpo3endE)
_ZN40_INTERNAL_9bc9ef17_4_k_cu_fce062a8_332134cuda3std3__45__cpo3endE:
	.zero		1
	.type		_ZN40_INTERNAL_9bc9ef17_4_k_cu_fce062a8_332134cuda3std3__419piecewise_constructE,@object
	.size		_ZN40_INTERNAL_9bc9ef17_4_k_cu_fce062a8_332134cuda3std3__419piecewise_constructE,(_ZN40_INTERNAL_9bc9ef17_4_k_cu_fce062a8_332134cuda3std3__45__cpo4cendE - _ZN40_INTERNAL_9bc9ef17_4_k_cu_fce062a8_332134cuda3std3__419piecewise_constructE)
_ZN40_INTERNAL_9bc9ef17_4_k_cu_fce062a8_332134cuda3std3__419piecewise_constructE:
	.zero		1
	.type		_ZN40_INTERNAL_9bc9ef17_4_k_cu_fce062a8_332134cuda3std3__45__cpo4cendE,@object
	.size		_ZN40_INTERNAL_9bc9ef17_4_k_cu_fce062a8_332134cuda3std3__45__cpo4cendE,(_ZN40_INTERNAL_9bc9ef17_4_k_cu_fce062a8_332134cuda3std6ranges3__45__cpo4swapE - _ZN40_INTERNAL_9bc9ef17_4_k_cu_fce062a8_332134cuda3std3__45__cpo4cendE)
_ZN40_INTERNAL_9bc9ef17_4_k_cu_fce062a8_332134cuda3std3__45__cpo4cendE:
	.zero		1
	.type		_ZN40_INTERNAL_9bc9ef17_4_k_cu_fce062a8_332134cuda3std6ranges3__45__cpo4swapE,@object
	.size		_ZN40_INTERNAL_9bc9ef17_4_k_cu_fce062a8_332134cuda3std6ranges3__45__cpo4swapE,(.L_10 - _ZN40_INTERNAL_9bc9ef17_4_k_cu_fce062a8_332134cuda3std6ranges3__45__cpo4swapE)
_ZN40_INTERNAL_9bc9ef17_4_k_cu_fce062a8_332134cuda3std6ranges3__45__cpo4swapE:
	.zero		1
.L_10:


//--------------------- .nv.constant0._ZN7cutlass13device_kernelINS_4gemm6kernel13GemmUniversalIN4cute5tupleIJiiiiEEENS1_10collective13CollectiveMmaINS1_35MainloopSm100TmaUmmaWarpSpecializedILi2ELi2ELi4ENS5_IJNS4_1CILi2EEESB_NSA_ILi1EEEEEEEENS5_IJNSA_ILi64EEENSA_ILi256EEESF_EEENS_10tfloat32_tENS5_IJlSC_lEEESI_SJ_NS4_8TiledMMAINS4_8MMA_AtomIJNS4_17SM100_MMA_TF32_SSISI_SI_fLi64ELi256ELNS4_4UMMA5MajorE0ELSO_0ELNSN_7ScaleInE0ELSP_0EEEEEENS4_6LayoutINS5_IJSC_SC_SC_EEENS5_IJNSA_ILi0EEESU_SU_EEEEENS5_IJNS4_10UnderscoreESX_SX_EEEEENS4_23SM90_TMA_LOAD_MULTICASTENS4_14ComposedLayoutINS4_7SwizzleILi3ELi4ELi3EEENS4_18smem_ptr_flag_bitsILi32EEENSS_INS5_IJNSA_ILi8EEENSA_ILi32EEEEEENS5_IJS17_SC_EEEEEEEvNS4_8identityES10_S1B_vS1C_EENS_8epilogue10collective18CollectiveEpilogueINS1E_23Sm100TmaWarpSpecializedILi4ELi2ELi16ELb1ELb0EEEJSH_NS5_IJNSS_ISF_SC_EENSS_IS17_SC_EEEEESI_SJ_SI_SJ_NS1E_6fusion15FusionCallbacksIS1I_NS1M_17LinearCombinationISI_fSI_fLNS_15FloatRoundStyleE2EEESH_S1L_JEEENS4_5SM1004TMEM4LOAD26SM100_TMEM_LOAD_16dp128b8xENS4_13SM90_TMA_LOADES1B_NS4_17SM75_U32x4_LDSM_NENS4_14SM90_TMA_STOREES1B_NS4_17SM90_U32x4_STSM_NENS4_39AutoVectorizingCopyWithAssumedAlignmentILi128EEEEEEvvEEEEvNT_6ParamsE --------------------------
	.section	.nv.constant0._ZN7cutlass13device_kernelINS_4gemm6kernel13GemmUniversalIN4cute5tupleIJiiiiEEENS1_10collective13CollectiveMmaINS1_35MainloopSm100TmaUmmaWarpSpecializedILi2ELi2ELi4ENS5_IJNS4_1CILi2EEESB_NSA_ILi1EEEEEEEENS5_IJNSA_ILi64EEENSA_ILi256EEESF_EEENS_10tfloat32_tENS5_IJlSC_lEEESI_SJ_NS4_8TiledMMAINS4_8MMA_AtomIJNS4_17SM100_MMA_TF32_SSISI_SI_fLi64ELi256ELNS4_4UMMA5MajorE0ELSO_0ELNSN_7ScaleInE0ELSP_0EEEEEENS4_6LayoutINS5_IJSC_SC_SC_EEENS5_IJNSA_ILi0EEESU_SU_EEEEENS5_IJNS4_10UnderscoreESX_SX_EEEEENS4_23SM90_TMA_LOAD_MULTICASTENS4_14ComposedLayoutINS4_7SwizzleILi3ELi4ELi3EEENS4_18smem_ptr_flag_bitsILi32EEENSS_INS5_IJNSA_ILi8EEENSA_ILi32EEEEEENS5_IJS17_SC_EEEEEEEvNS4_8identityES10_S1B_vS1C_EENS_8epilogue10collective18CollectiveEpilogueINS1E_23Sm100TmaWarpSpecializedILi4ELi2ELi16ELb1ELb0EEEJSH_NS5_IJNSS_ISF_SC_EENSS_IS17_SC_EEEEESI_SJ_SI_SJ_NS1E_6fusion15FusionCallbacksIS1I_NS1M_17LinearCombinationISI_fSI_fLNS_15FloatRoundStyleE2EEESH_S1L_JEEENS4_5SM1004TMEM4LOAD26SM100_TMEM_LOAD_16dp128b8xENS4_13SM90_TMA_LOADES1B_NS4_17SM75_U32x4_LDSM_NENS4_14SM90_TMA_STOREES1B_NS4_17SM90_U32x4_STSM_NENS4_39AutoVectorizingCopyWithAssumedAlignmentILi128EEEEEEvvEEEEvNT_6ParamsE,"a",@progbits
	.sectionflags	@""
	.align	4
.nv.constant0._ZN7cutlass13device_kernelINS_4gemm6kernel13GemmUniversalIN4cute5tupleIJiiiiEEENS1_10collective13CollectiveMmaINS1_35MainloopSm100TmaUmmaWarpSpecializedILi2ELi2ELi4ENS5_IJNS4_1CILi2EEESB_NSA_ILi1EEEEEEEENS5_IJNSA_ILi64EEENSA_ILi256EEESF_EEENS_10tfloat32_tENS5_IJlSC_lEEESI_SJ_NS4_8TiledMMAINS4_8MMA_AtomIJNS4_17SM100_MMA_TF32_SSISI_SI_fLi64ELi256ELNS4_4UMMA5MajorE0ELSO_0ELNSN_7ScaleInE0ELSP_0EEEEEENS4_6LayoutINS5_IJSC_SC_SC_EEENS5_IJNSA_ILi0EEESU_SU_EEEEENS5_IJNS4_10UnderscoreESX_SX_EEEEENS4_23SM90_TMA_LOAD_MULTICASTENS4_14ComposedLayoutINS4_7SwizzleILi3ELi4ELi3EEENS4_18smem_ptr_flag_bitsILi32EEENSS_INS5_IJNSA_ILi8EEENSA_ILi32EEEEEENS5_IJS17_SC_EEEEEEEvNS4_8identityES10_S1B_vS1C_EENS_8epilogue10collective18CollectiveEpilogueINS1E_23Sm100TmaWarpSpecializedILi4ELi2ELi16ELb1ELb0EEEJSH_NS5_IJNSS_ISF_SC_EENSS_IS17_SC_EEEEESI_SJ_SI_SJ_NS1E_6fusion15FusionCallbacksIS1I_NS1M_17LinearCombinationISI_fSI_fLNS_15FloatRoundStyleE2EEESH_S1L_JEEENS4_5SM1004TMEM4LOAD26SM100_TMEM_LOAD_16dp128b8xENS4_13SM90_TMA_LOADES1B_NS4_17SM75_U32x4_LDSM_NENS4_14SM90_TMA_STOREES1B_NS4_17SM90_U32x4_STSM_NENS4_39AutoVectorizingCopyWithAssumedAlignmentILi128EEEEEEvvEEEEvNT_6ParamsE:
	.zero		2944


//--------------------- SYMBOLS --------------------------

	.type		.nv.reservedSmem.offset0,@object
	.size		.nv.reservedSmem.offset0,0x4
	.type		.nv.reservedSmem.cap,@object
	.size		.nv.reservedSmem.cap,0x4
	.type		__assertfail,@function
